	.target	sm_100a

	.elftype	@"ET_EXEC"


//--------------------- .note.nv.tkinfo           --------------------------
	.section	.note.nv.tkinfo,"",@"SHT_NOTE"
	.sectionflags	@"SHF_NOTE_NV_TKINFO"
	.tkinfo
        /*0018*/ 	.word	0x00000002
        /*0030*/ 	.string	""
        /*0030*/ 	.string	"ptxas"
        /*0030*/ 	.string	"Cuda compilation tools, release 13.0, V13.0.88"
        /*0030*/ 	.string	"Build cuda_13.0.r13.0/compiler.36424714_0"
        /*0030*/ 	.string	"-arch sm_100a -m 64 "



//--------------------- .note.nv.cuinfo           --------------------------
	.section	.note.nv.cuinfo,"",@"SHT_NOTE"
	.sectionflags	@"SHF_NOTE_NV_CUINFO"
        /*0018*/ 	.short	0x0002
        /*001a*/ 	.short	0x0064
        /*001c*/ 	.short	0x0082
	.zero		2


//--------------------- .nv.info                  --------------------------
	.section	.nv.info,"",@"SHT_CUDA_INFO"
	.align	4


	//----- nvinfo : EIATTR_REGCOUNT
	.align		4
        /*0000*/ 	.byte	0x04, 0x2f
        /*0002*/ 	.short	(.L_20 - .L_19)
	.align		4
.L_19:
        /*0004*/ 	.word	index@(_ZN7cutlass13device_kernelINS_4gemm6kernel13GemmUniversalIN4cute5tupleIJiiiiEEENS1_10collective13CollectiveMmaINS1_35MainloopSm100TmaUmmaWarpSpecializedILi16ELi2ELi4ENS5_IJNS4_1CILi2EEENSA_ILi1EEESC_EEEEENS5_IJNSA_ILi128EEENSA_ILi256EEENSA_ILi64EEEEEENS_12float_e4m3_tENS5_IJlSC_lEEESJ_SK_NS4_8TiledMMAINS4_8MMA_AtomIJNS4_10MMA_TraitsINS4_25SM100_MMA_F8F6F4_2x1SM_SSEJSJ_SJ_fSF_SG_NS4_17integral_constantINS4_4UMMA5MajorELSR_0EEESS_NSP_INSQ_7ScaleInELST_0EEESU_EEEEEENS4_6LayoutINS5_IJSC_SC_SC_EEENS5_IJNSA_ILi0EEESZ_SZ_EEEEENS5_IJNS4_10UnderscoreES12_S12_EEEEENS4_18SM100_TMA_2SM_LOADENS4_14ComposedLayoutINS4_7SwizzleILi2ELi4ELi3EEENS4_18smem_ptr_flag_bitsILi8EEENSX_INS5_IJNSA_ILi8EEESH_EEENS5_IJSH_SC_EEEEEEEvNS4_8identityES15_S1F_vS1G_EENS_8epilogue10collective18CollectiveEpilogueINS1I_23Sm100TmaWarpSpecializedILi4ELi2ELi32ELb0ELb0EEEJNS5_IJSH_SG_SH_EEENS5_IJNSX_ISH_SC_EENSX_INS5_IJNSA_ILi32EEESB_EEENS5_IJSC_SF_EEEEEEEESJ_SK_SJ_SK_NS1I_6fusion15FusionCallbacksIS1M_NS1U_17LinCombPerRowBiasISJ_fSJ_SJ_fLi16ELNS_15FloatRoundStyleE2EEES1N_S1T_JEEENS4_5SM1004TMEM4LOAD26SM100_TMEM_LOAD_32dp32b32xENS4_13SM90_TMA_LOADENS16_INS17_ILi1ELi4ELi3EEES1A_NSX_INS5_IJS1B_S1P_EEENS5_IJS1P_SC_EEEEEEENS4_39AutoVectorizingCopyWithAssumedAlignmentILi128EEENS4_14SM90_TMA_STOREES29_S2B_S2B_EEEvvEEEEvNT_6ParamsE)
        /*0008*/ 	.word	0x0000007c


	//----- nvinfo : EIATTR_FRAME_SIZE
	.align		4
.L_20:
        /*000c*/ 	.byte	0x04, 0x11
        /*000e*/ 	.short	(.L_22 - .L_21)
	.align		4
.L_21:
        /*0010*/ 	.word	index@($__internal_2_$__cuda_sm10x_tcgen05_guardrail_trap_unallocated_columns_being_dealloced)
        /*0014*/ 	.word	0x00000000


	//----- nvinfo : EIATTR_FRAME_SIZE
	.align		4
.L_22:
        /*0018*/ 	.byte	0x04, 0x11
        /*001a*/ 	.short	(.L_24 - .L_23)
	.align		4
.L_23:
        /*001c*/ 	.word	index@($__internal_1_$__cuda_sm10x_tcgen05_guardrail_trap_phase_invalid_during_alloc)
        /*0020*/ 	.word	0x00000000


	//----- nvinfo : EIATTR_FRAME_SIZE
	.align		4
.L_24:
        /*0024*/ 	.byte	0x04, 0x11
        /*0026*/ 	.short	(.L_26 - .L_25)
	.align		4
.L_25:
        /*0028*/ 	.word	index@($__internal_0_$__cuda_sm10x_tcgen05_guardrail_trap_col_being_dealloced_not_returned_by_alloc)
        /*002c*/ 	.word	0x00000000


	//----- nvinfo : EIATTR_FRAME_SIZE
	.align		4
.L_26:
        /*0030*/ 	.byte	0x04, 0x11
        /*0032*/ 	.short	(.L_28 - .L_27)
	.align		4
.L_27:
        /*0034*/ 	.word	index@(_ZN7cutlass13device_kernelINS_4gemm6kernel13GemmUniversalIN4cute5tupleIJiiiiEEENS1_10collective13CollectiveMmaINS1_35MainloopSm100TmaUmmaWarpSpecializedILi16ELi2ELi4ENS5_IJNS4_1CILi2EEENSA_ILi1EEESC_EEEEENS5_IJNSA_ILi128EEENSA_ILi256EEENSA_ILi64EEEEEENS_12float_e4m3_tENS5_IJlSC_lEEESJ_SK_NS4_8TiledMMAINS4_8MMA_AtomIJNS4_10MMA_TraitsINS4_25SM100_MMA_F8F6F4_2x1SM_SSEJSJ_SJ_fSF_SG_NS4_17integral_constantINS4_4UMMA5MajorELSR_0EEESS_NSP_INSQ_7ScaleInELST_0EEESU_EEEEEENS4_6LayoutINS5_IJSC_SC_SC_EEENS5_IJNSA_ILi0EEESZ_SZ_EEEEENS5_IJNS4_10UnderscoreES12_S12_EEEEENS4_18SM100_TMA_2SM_LOADENS4_14ComposedLayoutINS4_7SwizzleILi2ELi4ELi3EEENS4_18smem_ptr_flag_bitsILi8EEENSX_INS5_IJNSA_ILi8EEESH_EEENS5_IJSH_SC_EEEEEEEvNS4_8identityES15_S1F_vS1G_EENS_8epilogue10collective18CollectiveEpilogueINS1I_23Sm100TmaWarpSpecializedILi4ELi2ELi32ELb0ELb0EEEJNS5_IJSH_SG_SH_EEENS5_IJNSX_ISH_SC_EENSX_INS5_IJNSA_ILi32EEESB_EEENS5_IJSC_SF_EEEEEEEESJ_SK_SJ_SK_NS1I_6fusion15FusionCallbacksIS1M_NS1U_17LinCombPerRowBiasISJ_fSJ_SJ_fLi16ELNS_15FloatRoundStyleE2EEES1N_S1T_JEEENS4_5SM1004TMEM4LOAD26SM100_TMEM_LOAD_32dp32b32xENS4_13SM90_TMA_LOADENS16_INS17_ILi1ELi4ELi3EEES1A_NSX_INS5_IJS1B_S1P_EEENS5_IJS1P_SC_EEEEEEENS4_39AutoVectorizingCopyWithAssumedAlignmentILi128EEENS4_14SM90_TMA_STOREES29_S2B_S2B_EEEvvEEEEvNT_6ParamsE)
        /*0038*/ 	.word	0x00000000


	//----- nvinfo : EIATTR_MIN_STACK_SIZE
	.align		4
.L_28:
        /*003c*/ 	.byte	0x04, 0x12
        /*003e*/ 	.short	(.L_30 - .L_29)
	.align		4
.L_29:
        /*0040*/ 	.word	index@(_ZN7cutlass13device_kernelINS_4gemm6kernel13GemmUniversalIN4cute5tupleIJiiiiEEENS1_10collective13CollectiveMmaINS1_35MainloopSm100TmaUmmaWarpSpecializedILi16ELi2ELi4ENS5_IJNS4_1CILi2EEENSA_ILi1EEESC_EEEEENS5_IJNSA_ILi128EEENSA_ILi256EEENSA_ILi64EEEEEENS_12float_e4m3_tENS5_IJlSC_lEEESJ_SK_NS4_8TiledMMAINS4_8MMA_AtomIJNS4_10MMA_TraitsINS4_25SM100_MMA_F8F6F4_2x1SM_SSEJSJ_SJ_fSF_SG_NS4_17integral_constantINS4_4UMMA5MajorELSR_0EEESS_NSP_INSQ_7ScaleInELST_0EEESU_EEEEEENS4_6LayoutINS5_IJSC_SC_SC_EEENS5_IJNSA_ILi0EEESZ_SZ_EEEEENS5_IJNS4_10UnderscoreES12_S12_EEEEENS4_18SM100_TMA_2SM_LOADENS4_14ComposedLayoutINS4_7SwizzleILi2ELi4ELi3EEENS4_18smem_ptr_flag_bitsILi8EEENSX_INS5_IJNSA_ILi8EEESH_EEENS5_IJSH_SC_EEEEEEEvNS4_8identityES15_S1F_vS1G_EENS_8epilogue10collective18CollectiveEpilogueINS1I_23Sm100TmaWarpSpecializedILi4ELi2ELi32ELb0ELb0EEEJNS5_IJSH_SG_SH_EEENS5_IJNSX_ISH_SC_EENSX_INS5_IJNSA_ILi32EEESB_EEENS5_IJSC_SF_EEEEEEEESJ_SK_SJ_SK_NS1I_6fusion15FusionCallbacksIS1M_NS1U_17LinCombPerRowBiasISJ_fSJ_SJ_fLi16ELNS_15FloatRoundStyleE2EEES1N_S1T_JEEENS4_5SM1004TMEM4LOAD26SM100_TMEM_LOAD_32dp32b32xENS4_13SM90_TMA_LOADENS16_INS17_ILi1ELi4ELi3EEES1A_NSX_INS5_IJS1B_S1P_EEENS5_IJS1P_SC_EEEEEEENS4_39AutoVectorizingCopyWithAssumedAlignmentILi128EEENS4_14SM90_TMA_STOREES29_S2B_S2B_EEEvvEEEEvNT_6ParamsE)
        /*0044*/ 	.word	0x00000000
.L_30:


//--------------------- .nv.compat                --------------------------
	.section	.nv.compat,"",@"SHT_CUDA_COMPAT_INFO"
	.align	4
        /*0000*/ 	.byte	0x02, 0x09, 0x01, 0x00, 0x02, 0x02, 0x02, 0x00, 0x02, 0x05, 0x05, 0x00, 0x03, 0x07, 0x01, 0x01
        /*0010*/ 	.byte	0x02, 0x03, 0x01, 0x00, 0x02, 0x06, 0x01, 0x00, 0x04, 0x0b, 0x08, 0x00, 0x09, 0x00, 0x00, 0x00
        /*0020*/ 	.byte	0x00, 0x00, 0x00, 0x00


//--------------------- .nv.info._ZN7cutlass13device_kernelINS_4gemm6kernel13GemmUniversalIN4cute5tupleIJiiiiEEENS1_10collective13CollectiveMmaINS1_35MainloopSm100TmaUmmaWarpSpecializedILi16ELi2ELi4ENS5_IJNS4_1CILi2EEENSA_ILi1EEESC_EEEEENS5_IJNSA_ILi128EEENSA_ILi256EEENSA_ILi64EEEEEENS_12float_e4m3_tENS5_IJlSC_lEEESJ_SK_NS4_8TiledMMAINS4_8MMA_AtomIJNS4_10MMA_TraitsINS4_25SM100_MMA_F8F6F4_2x1SM_SSEJSJ_SJ_fSF_SG_NS4_17integral_constantINS4_4UMMA5MajorELSR_0EEESS_NSP_INSQ_7ScaleInELST_0EEESU_EEEEEENS4_6LayoutINS5_IJSC_SC_SC_EEENS5_IJNSA_ILi0EEESZ_SZ_EEEEENS5_IJNS4_10UnderscoreES12_S12_EEEEENS4_18SM100_TMA_2SM_LOADENS4_14ComposedLayoutINS4_7SwizzleILi2ELi4ELi3EEENS4_18smem_ptr_flag_bitsILi8EEENSX_INS5_IJNSA_ILi8EEESH_EEENS5_IJSH_SC_EEEEEEEvNS4_8identityES15_S1F_vS1G_EENS_8epilogue10collective18CollectiveEpilogueINS1I_23Sm100TmaWarpSpecializedILi4ELi2ELi32ELb0ELb0EEEJNS5_IJSH_SG_SH_EEENS5_IJNSX_ISH_SC_EENSX_INS5_IJNSA_ILi32EEESB_EEENS5_IJSC_SF_EEEEEEEESJ_SK_SJ_SK_NS1I_6fusion15FusionCallbacksIS1M_NS1U_17LinCombPerRowBiasISJ_fSJ_SJ_fLi16ELNS_15FloatRoundStyleE2EEES1N_S1T_JEEENS4_5SM1004TMEM4LOAD26SM100_TMEM_LOAD_32dp32b32xENS4_13SM90_TMA_LOADENS16_INS17_ILi1ELi4ELi3EEES1A_NSX_INS5_IJS1B_S1P_EEENS5_IJS1P_SC_EEEEEEENS4_39AutoVectorizingCopyWithAssumedAlignmentILi128EEENS4_14SM90_TMA_STOREES29_S2B_S2B_EEEvvEEEEvNT_6ParamsE --------------------------
	.section	.nv.info._ZN7cutlass13device_kernelINS_4gemm6kernel13GemmUniversalIN4cute5tupleIJiiiiEEENS1_10collective13CollectiveMmaINS1_35MainloopSm100TmaUmmaWarpSpecializedILi16ELi2ELi4ENS5_IJNS4_1CILi2EEENSA_ILi1EEESC_EEEEENS5_IJNSA_ILi128EEENSA_ILi256EEENSA_ILi64EEEEEENS_12float_e4m3_tENS5_IJlSC_lEEESJ_SK_NS4_8TiledMMAINS4_8MMA_AtomIJNS4_10MMA_TraitsINS4_25SM100_MMA_F8F6F4_2x1SM_SSEJSJ_SJ_fSF_SG_NS4_17integral_constantINS4_4UMMA5MajorELSR_0EEESS_NSP_INSQ_7ScaleInELST_0EEESU_EEEEEENS4_6LayoutINS5_IJSC_SC_SC_EEENS5_IJNSA_ILi0EEESZ_SZ_EEEEENS5_IJNS4_10UnderscoreES12_S12_EEEEENS4_18SM100_TMA_2SM_LOADENS4_14ComposedLayoutINS4_7SwizzleILi2ELi4ELi3EEENS4_18smem_ptr_flag_bitsILi8EEENSX_INS5_IJNSA_ILi8EEESH_EEENS5_IJSH_SC_EEEEEEEvNS4_8identityES15_S1F_vS1G_EENS_8epilogue10collective18CollectiveEpilogueINS1I_23Sm100TmaWarpSpecializedILi4ELi2ELi32ELb0ELb0EEEJNS5_IJSH_SG_SH_EEENS5_IJNSX_ISH_SC_EENSX_INS5_IJNSA_ILi32EEESB_EEENS5_IJSC_SF_EEEEEEEESJ_SK_SJ_SK_NS1I_6fusion15FusionCallbacksIS1M_NS1U_17LinCombPerRowBiasISJ_fSJ_SJ_fLi16ELNS_15FloatRoundStyleE2EEES1N_S1T_JEEENS4_5SM1004TMEM4LOAD26SM100_TMEM_LOAD_32dp32b32xENS4_13SM90_TMA_LOADENS16_INS17_ILi1ELi4ELi3EEES1A_NSX_INS5_IJS1B_S1P_EEENS5_IJS1P_SC_EEEEEEENS4_39AutoVectorizingCopyWithAssumedAlignmentILi128EEENS4_14SM90_TMA_STOREES29_S2B_S2B_EEEvvEEEEvNT_6ParamsE,"",@"SHT_CUDA_INFO"
	.sectionflags	@""
	.align	4


	//----- nvinfo : EIATTR_CUDA_API_VERSION
	.align		4
        /*0000*/ 	.byte	0x04, 0x37
        /*0002*/ 	.short	(.L_32 - .L_31)
.L_31:
        /*0004*/ 	.word	0x00000082


	//----- nvinfo : EIATTR_KPARAM_INFO
	.align		4
.L_32:
        /*0008*/ 	.byte	0x04, 0x17
        /*000a*/ 	.short	(.L_34 - .L_33)
.L_33:
        /*000c*/ 	.word	0x00000000
        /*0010*/ 	.short	0x0000
        /*0012*/ 	.short	0x0000
        /*0014*/ 	.byte	0x00, 0xf0, 0x01, 0x20


	//----- nvinfo : EIATTR_AT_ENTRY_FRAGMENTS
	.align		4
.L_34:
        /*0018*/ 	.byte	0x04, 0x4f
        /*001a*/ 	.short	(.L_36 - .L_35)


	//   ....[0]....
.L_35:
        /*001c*/ 	.word	0x00000007


	//----- nvinfo : EIATTR_RESERVED_SMEM_USED
	.align		4
.L_36:
        /*0020*/ 	.byte	0x01, 0x41
	.zero		2


	//----- nvinfo : EIATTR_SPARSE_MMA_MASK
	.align		4
        /*0024*/ 	.byte	0x03, 0x50
        /*0026*/ 	.short	0x0000


	//----- nvinfo : EIATTR_TCGEN05_2CTA_USED
	.align		4
        /*0028*/ 	.byte	0x01, 0x52
	.zero		2


	//----- nvinfo : EIATTR_MAXREG_COUNT
	.align		4
        /*002c*/ 	.byte	0x03, 0x1b
        /*002e*/ 	.short	0x00ff


	//----- nvinfo : EIATTR_NUM_BARRIERS
	.align		4
        /*0030*/ 	.byte	0x02, 0x4c
        /*0032*/ 	.byte	0x07
	.zero		1


	//----- nvinfo : EIATTR_EXTERNS
	.align		4
        /*0034*/ 	.byte	0x04, 0x0f
        /*0036*/ 	.short	(.L_38 - .L_37)


	//   ....[0]....
	.align		4
.L_37:
        /*0038*/ 	.word	index@(__assertfail)


	//----- nvinfo : EIATTR_MERCURY_ISA_VERSION
	.align		4
.L_38:
        /*003c*/ 	.byte	0x03, 0x5f
        /*003e*/ 	.short	0x0101


	//----- nvinfo : EIATTR_INT_WARP_WIDE_INSTR_OFFSETS
	.align		4
        /*0040*/ 	.byte	0x04, 0x31
        /*0042*/ 	.short	(.L_40 - .L_39)


	//   ....[0]....
.L_39:
        /*0044*/ 	.word	0x00000eb0


	//   ....[1]....
        /*0048*/ 	.word	0x00000f50


	//   ....[2]....
        /*004c*/ 	.word	0x000022b0


	//   ....[3]....
        /*0050*/ 	.word	0x00004750


	//   ....[4]....
        /*0054*/ 	.word	0x00004780


	//   ....[5]....
        /*0058*/ 	.word	0x000047d0


	//   ....[6]....
        /*005c*/ 	.word	0x000050f0


	//   ....[7]....
        /*0060*/ 	.word	0x00005110


	//   ....[8]....
        /*0064*/ 	.word	0x000051f0


	//   ....[9]....
        /*0068*/ 	.word	0x000052b0


	//   ....[10]....
        /*006c*/ 	.word	0x000052d0


	//   ....[11]....
        /*0070*/ 	.word	0x000053a0


	//   ....[12]....
        /*0074*/ 	.word	0x00005490


	//   ....[13]....
        /*0078*/ 	.word	0x000054b0


	//   ....[14]....
        /*007c*/ 	.word	0x000055b0


	//   ....[15]....
        /*0080*/ 	.word	0x00005760


	//   ....[16]....
        /*0084*/ 	.word	0x00005770


	//   ....[17]....
        /*0088*/ 	.word	0x00005900


	//   ....[18]....
        /*008c*/ 	.word	0x00006900


	//----- nvinfo : EIATTR_COOP_GROUP_MASK_REGIDS
	.align		4
.L_40:
        /*0090*/ 	.byte	0x04, 0x29
        /*0092*/ 	.short	(.L_42 - .L_41)


	//   ....[0]....
.L_41:
        /*0094*/ 	.word	0xffffffff


	//   ....[1]....
        /*0098*/ 	.word	0xffffffff


	//   ....[2]....
        /*009c*/ 	.word	0xffffffff


	//   ....[3]....
        /*00a0*/ 	.word	0xffffffff


	//   ....[4]....
        /*00a4*/ 	.word	0xffffffff


	//   ....[5]....
        /*00a8*/ 	.word	0xffffffff


	//   ....[6]....
        /*00ac*/ 	.word	0xffffffff


	//   ....[7]....
        /*00b0*/ 	.word	0xffffffff


	//   ....[8]....
        /*00b4*/ 	.word	0xffffffff


	//   ....[9]....
        /*00b8*/ 	.word	0xffffffff


	//   ....[10]....
        /*00bc*/ 	.word	0xffffffff


	//   ....[11]....
        /*00c0*/ 	.word	0xffffffff


	//   ....[12]....
        /*00c4*/ 	.word	0xffffffff


	//   ....[13]....
        /*00c8*/ 	.word	0xffffffff


	//----- nvinfo : EIATTR_COOP_GROUP_INSTR_OFFSETS
	.align		4
.L_42:
        /*00cc*/ 	.byte	0x04, 0x28
        /*00ce*/ 	.short	(.L_44 - .L_43)


	//   ....[0]....
.L_43:
        /*00d0*/ 	.word	0x000000c0


	//   ....[1]....
        /*00d4*/ 	.word	0x000004f0


	//   ....[2]....
        /*00d8*/ 	.word	0x00000820


	//   ....[3]....
        /*00dc*/ 	.word	0x000009b0


	//   ....[4]....
        /*00e0*/ 	.word	0x00000aa0


	//   ....[5]....
        /*00e4*/ 	.word	0x00000c00


	//   ....[6]....
        /*00e8*/ 	.word	0x00000d90


	//   ....[7]....
        /*00ec*/ 	.word	0x00000fd0


	//   ....[8]....
        /*00f0*/ 	.word	0x00002190


	//   ....[9]....
        /*00f4*/ 	.word	0x00003620


	//   ....[10]....
        /*00f8*/ 	.word	0x00003af0


	//   ....[11]....
        /*00fc*/ 	.word	0x00003b20


	//   ....[12]....
        /*0100*/ 	.word	0x00004660


	//   ....[13]....
        /*0104*/ 	.word	0x00004870


	//----- nvinfo : EIATTR_VRC_CTA_INIT_COUNT
	.align		4
.L_44:
        /*0108*/ 	.byte	0x02, 0x4a
        /*010a*/ 	.byte	0x80
	.zero		1


	//----- nvinfo : EIATTR_SYSCALL_OFFSETS
	.align		4
        /*010c*/ 	.byte	0x04, 0x46
        /*010e*/ 	.short	(.L_46 - .L_45)


	//   ....[0]....
.L_45:
        /*0110*/ 	.word	0x00006400


	//   ....[1]....
        /*0114*/ 	.word	0x00006540


	//   ....[2]....
        /*0118*/ 	.word	0x00006e80


	//   ....[3]....
        /*011c*/ 	.word	0x00007c70


	//   ....[4]....
        /*0120*/ 	.word	0x00008a10


	//   ....[5]....
        /*0124*/ 	.word	0x000097d0


	//----- nvinfo : EIATTR_MBARRIER_INSTR_OFFSETS
	.align		4
.L_46:
        /*0128*/ 	.byte	0x04, 0x39
        /*012a*/ 	.short	(.L_48 - .L_47)


	//   ....[0]....
.L_47:
        /*012c*/ 	.word	0x00000600
        /*0130*/ 	.word	0x000000ff
        /*0134*/ 	.word	0x00000000
        /*0138*/ 	.short	0x0100
        /*013a*/ 	.byte	0x07
	.zero		1


	//   ....[1]....
        /*013c*/ 	.word	0x00000610
        /*0140*/ 	.word	0x000000ff
        /*0144*/ 	.word	0x00000080
        /*0148*/ 	.short	0x0100
        /*014a*/ 	.byte	0x07
	.zero		1


	//   ....[2]....
        /*014c*/ 	.word	0x00000620
        /*0150*/ 	.word	0x000000ff
        /*0154*/ 	.word	0x00000008
        /*0158*/ 	.short	0x0100
        /*015a*/ 	.byte	0x07
	.zero		1


	//   ....[3]....
        /*015c*/ 	.word	0x00000630
        /*0160*/ 	.word	0x000000ff
        /*0164*/ 	.word	0x00000088
        /*0168*/ 	.short	0x0100
        /*016a*/ 	.byte	0x07
	.zero		1


	//   ....[4]....
        /*016c*/ 	.word	0x00000640
        /*0170*/ 	.word	0x000000ff
        /*0174*/ 	.word	0x00000010
        /*0178*/ 	.short	0x0100
        /*017a*/ 	.byte	0x07
	.zero		1


	//   ....[5]....
        /*017c*/ 	.word	0x00000650
        /*0180*/ 	.word	0x000000ff
        /*0184*/ 	.word	0x00000090
        /*0188*/ 	.short	0x0100
        /*018a*/ 	.byte	0x07
	.zero		1


	//   ....[6]....
        /*018c*/ 	.word	0x00000660
        /*0190*/ 	.word	0x000000ff
        /*0194*/ 	.word	0x00000018
        /*0198*/ 	.short	0x0100
        /*019a*/ 	.byte	0x07
	.zero		1


	//   ....[7]....
        /*019c*/ 	.word	0x00000670
        /*01a0*/ 	.word	0x000000ff
        /*01a4*/ 	.word	0x00000098
        /*01a8*/ 	.short	0x0100
        /*01aa*/ 	.byte	0x07
	.zero		1


	//   ....[8]....
        /*01ac*/ 	.word	0x00000680
        /*01b0*/ 	.word	0x000000ff
        /*01b4*/ 	.word	0x00000020
        /*01b8*/ 	.short	0x0100
        /*01ba*/ 	.byte	0x07
	.zero		1


	//   ....[9]....
        /*01bc*/ 	.word	0x00000690
        /*01c0*/ 	.word	0x000000ff
        /*01c4*/ 	.word	0x000000a0
        /*01c8*/ 	.short	0x0100
        /*01ca*/ 	.byte	0x07
	.zero		1


	//   ....[10]....
        /*01cc*/ 	.word	0x000006a0
        /*01d0*/ 	.word	0x000000ff
        /*01d4*/ 	.word	0x00000028
        /*01d8*/ 	.short	0x0100
        /*01da*/ 	.byte	0x07
	.zero		1


	//   ....[11]....
        /*01dc*/ 	.word	0x000006b0
        /*01e0*/ 	.word	0x000000ff
        /*01e4*/ 	.word	0x000000a8
        /*01e8*/ 	.short	0x0100
        /*01ea*/ 	.byte	0x07
	.zero		1


	//   ....[12]....
        /*01ec*/ 	.word	0x000006c0
        /*01f0*/ 	.word	0x000000ff
        /*01f4*/ 	.word	0x00000030
        /*01f8*/ 	.short	0x0100
        /*01fa*/ 	.byte	0x07
	.zero		1


	//   ....[13]....
        /*01fc*/ 	.word	0x000006d0
        /*0200*/ 	.word	0x000000ff
        /*0204*/ 	.word	0x000000b0
        /*0208*/ 	.short	0x0100
        /*020a*/ 	.byte	0x07
	.zero		1


	//   ....[14]....
        /*020c*/ 	.word	0x000006e0
        /*0210*/ 	.word	0x000000ff
        /*0214*/ 	.word	0x00000038
        /*0218*/ 	.short	0x0100
        /*021a*/ 	.byte	0x07
	.zero		1


	//   ....[15]....
        /*021c*/ 	.word	0x000006f0
        /*0220*/ 	.word	0x000000ff
        /*0224*/ 	.word	0x000000b8
        /*0228*/ 	.short	0x0100
        /*022a*/ 	.byte	0x07
	.zero		1


	//   ....[16]....
        /*022c*/ 	.word	0x00000700
        /*0230*/ 	.word	0x000000ff
        /*0234*/ 	.word	0x00000040
        /*0238*/ 	.short	0x0100
        /*023a*/ 	.byte	0x07
	.zero		1


	//   ....[17]....
        /*023c*/ 	.word	0x00000710
        /*0240*/ 	.word	0x000000ff
        /*0244*/ 	.word	0x000000c0
        /*0248*/ 	.short	0x0100
        /*024a*/ 	.byte	0x07
	.zero		1


	//   ....[18]....
        /*024c*/ 	.word	0x00000720
        /*0250*/ 	.word	0x000000ff
        /*0254*/ 	.word	0x00000048
        /*0258*/ 	.short	0x0100
        /*025a*/ 	.byte	0x07
	.zero		1


	//   ....[19]....
        /*025c*/ 	.word	0x00000730
        /*0260*/ 	.word	0x000000ff
        /*0264*/ 	.word	0x000000c8
        /*0268*/ 	.short	0x0100
        /*026a*/ 	.byte	0x07
	.zero		1


	//   ....[20]....
        /*026c*/ 	.word	0x00000740
        /*0270*/ 	.word	0x000000ff
        /*0274*/ 	.word	0x00000050
        /*0278*/ 	.short	0x0100
        /*027a*/ 	.byte	0x07
	.zero		1


	//   ....[21]....
        /*027c*/ 	.word	0x00000750
        /*0280*/ 	.word	0x000000ff
        /*0284*/ 	.word	0x000000d0
        /*0288*/ 	.short	0x0100
        /*028a*/ 	.byte	0x07
	.zero		1


	//   ....[22]....
        /*028c*/ 	.word	0x00000760
        /*0290*/ 	.word	0x000000ff
        /*0294*/ 	.word	0x00000058
        /*0298*/ 	.short	0x0100
        /*029a*/ 	.byte	0x07
	.zero		1


	//   ....[23]....
        /*029c*/ 	.word	0x00000770
        /*02a0*/ 	.word	0x000000ff
        /*02a4*/ 	.word	0x000000d8
        /*02a8*/ 	.short	0x0100
        /*02aa*/ 	.byte	0x07
	.zero		1


	//   ....[24]....
        /*02ac*/ 	.word	0x00000780
        /*02b0*/ 	.word	0x000000ff
        /*02b4*/ 	.word	0x00000060
        /*02b8*/ 	.short	0x0100
        /*02ba*/ 	.byte	0x07
	.zero		1


	//   ....[25]....
        /*02bc*/ 	.word	0x00000790
        /*02c0*/ 	.word	0x000000ff
        /*02c4*/ 	.word	0x000000e0
        /*02c8*/ 	.short	0x0100
        /*02ca*/ 	.byte	0x07
	.zero		1


	//   ....[26]....
        /*02cc*/ 	.word	0x000007a0
        /*02d0*/ 	.word	0x000000ff
        /*02d4*/ 	.word	0x00000068
        /*02d8*/ 	.short	0x0100
        /*02da*/ 	.byte	0x07
	.zero		1


	//   ....[27]....
        /*02dc*/ 	.word	0x000007b0
        /*02e0*/ 	.word	0x000000ff
        /*02e4*/ 	.word	0x000000e8
        /*02e8*/ 	.short	0x0100
        /*02ea*/ 	.byte	0x07
	.zero		1


	//   ....[28]....
        /*02ec*/ 	.word	0x000007c0
        /*02f0*/ 	.word	0x000000ff
        /*02f4*/ 	.word	0x00000070
        /*02f8*/ 	.short	0x0100
        /*02fa*/ 	.byte	0x07
	.zero		1


	//   ....[29]....
        /*02fc*/ 	.word	0x000007d0
        /*0300*/ 	.word	0x000000ff
        /*0304*/ 	.word	0x000000f0
        /*0308*/ 	.short	0x0100
        /*030a*/ 	.byte	0x07
	.zero		1


	//   ....[30]....
        /*030c*/ 	.word	0x000007e0
        /*0310*/ 	.word	0x000000ff
        /*0314*/ 	.word	0x00000078
        /*0318*/ 	.short	0x0100
        /*031a*/ 	.byte	0x07
	.zero		1


	//   ....[31]....
        /*031c*/ 	.word	0x000007f0
        /*0320*/ 	.word	0x000000ff
        /*0324*/ 	.word	0x000000f8
        /*0328*/ 	.short	0x0100
        /*032a*/ 	.byte	0x07
	.zero		1


	//   ....[32]....
        /*032c*/ 	.word	0x00000920
        /*0330*/ 	.word	0x000000ff
        /*0334*/ 	.word	0x00000100
        /*0338*/ 	.short	0x0100
        /*033a*/ 	.byte	0x08
	.zero		1


	//   ....[33]....
        /*033c*/ 	.word	0x00000930
        /*0340*/ 	.word	0x000000ff
        /*0344*/ 	.word	0x00000120
        /*0348*/ 	.short	0x0100
        /*034a*/ 	.byte	0x08
	.zero		1


	//   ....[34]....
        /*034c*/ 	.word	0x00000940
        /*0350*/ 	.word	0x000000ff
        /*0354*/ 	.word	0x00000108
        /*0358*/ 	.short	0x0100
        /*035a*/ 	.byte	0x08
	.zero		1


	//   ....[35]....
        /*035c*/ 	.word	0x00000950
        /*0360*/ 	.word	0x000000ff
        /*0364*/ 	.word	0x00000128
        /*0368*/ 	.short	0x0100
        /*036a*/ 	.byte	0x08
	.zero		1


	//   ....[36]....
        /*036c*/ 	.word	0x00000960
        /*0370*/ 	.word	0x000000ff
        /*0374*/ 	.word	0x00000110
        /*0378*/ 	.short	0x0100
        /*037a*/ 	.byte	0x08
	.zero		1


	//   ....[37]....
        /*037c*/ 	.word	0x00000970
        /*0380*/ 	.word	0x000000ff
        /*0384*/ 	.word	0x00000130
        /*0388*/ 	.short	0x0100
        /*038a*/ 	.byte	0x08
	.zero		1


	//   ....[38]....
        /*038c*/ 	.word	0x00000980
        /*0390*/ 	.word	0x000000ff
        /*0394*/ 	.word	0x00000118
        /*0398*/ 	.short	0x0100
        /*039a*/ 	.byte	0x08
	.zero		1


	//   ....[39]....
        /*039c*/ 	.word	0x00000990
        /*03a0*/ 	.word	0x000000ff
        /*03a4*/ 	.word	0x00000138
        /*03a8*/ 	.short	0x0100
        /*03aa*/ 	.byte	0x08
	.zero		1


	//   ....[40]....
        /*03ac*/ 	.word	0x00000a70
        /*03b0*/ 	.word	0x000000ff
        /*03b4*/ 	.word	0x00000140
        /*03b8*/ 	.short	0x0100
        /*03ba*/ 	.byte	0x07
	.zero		1


	//   ....[41]....
        /*03bc*/ 	.word	0x00000a80
        /*03c0*/ 	.word	0x000000ff
        /*03c4*/ 	.word	0x00000148
        /*03c8*/ 	.short	0x0100
        /*03ca*/ 	.byte	0x07
	.zero		1


	//   ....[42]....
        /*03cc*/ 	.word	0x00000bb0
        /*03d0*/ 	.word	0x000000ff
        /*03d4*/ 	.word	0x00000150
        /*03d8*/ 	.short	0x0100
        /*03da*/ 	.byte	0x07
	.zero		1


	//   ....[43]....
        /*03dc*/ 	.word	0x00000bc0
        /*03e0*/ 	.word	0x000000ff
        /*03e4*/ 	.word	0x00000160
        /*03e8*/ 	.short	0x0100
        /*03ea*/ 	.byte	0x07
	.zero		1


	//   ....[44]....
        /*03ec*/ 	.word	0x00000bd0
        /*03f0*/ 	.word	0x000000ff
        /*03f4*/ 	.word	0x00000158
        /*03f8*/ 	.short	0x0100
        /*03fa*/ 	.byte	0x07
	.zero		1


	//   ....[45]....
        /*03fc*/ 	.word	0x00000be0
        /*0400*/ 	.word	0x000000ff
        /*0404*/ 	.word	0x00000168
        /*0408*/ 	.short	0x0100
        /*040a*/ 	.byte	0x07
	.zero		1


	//   ....[46]....
        /*040c*/ 	.word	0x00000d00
        /*0410*/ 	.word	0x000000ff
        /*0414*/ 	.word	0x00000170
        /*0418*/ 	.short	0x0100
        /*041a*/ 	.byte	0x08
	.zero		1


	//   ....[47]....
        /*041c*/ 	.word	0x00000d10
        /*0420*/ 	.word	0x000000ff
        /*0424*/ 	.word	0x00000190
        /*0428*/ 	.short	0x0100
        /*042a*/ 	.byte	0x08
	.zero		1


	//   ....[48]....
        /*042c*/ 	.word	0x00000d20
        /*0430*/ 	.word	0x000000ff
        /*0434*/ 	.word	0x00000178
        /*0438*/ 	.short	0x0100
        /*043a*/ 	.byte	0x08
	.zero		1


	//   ....[49]....
        /*043c*/ 	.word	0x00000d30
        /*0440*/ 	.word	0x000000ff
        /*0444*/ 	.word	0x00000198
        /*0448*/ 	.short	0x0100
        /*044a*/ 	.byte	0x08
	.zero		1


	//   ....[50]....
        /*044c*/ 	.word	0x00000d40
        /*0450*/ 	.word	0x000000ff
        /*0454*/ 	.word	0x00000180
        /*0458*/ 	.short	0x0100
        /*045a*/ 	.byte	0x08
	.zero		1


	//   ....[51]....
        /*045c*/ 	.word	0x00000d50
        /*0460*/ 	.word	0x000000ff
        /*0464*/ 	.word	0x000001a0
        /*0468*/ 	.short	0x0100
        /*046a*/ 	.byte	0x08
	.zero		1


	//   ....[52]....
        /*046c*/ 	.word	0x00000d60
        /*0470*/ 	.word	0x000000ff
        /*0474*/ 	.word	0x00000188
        /*0478*/ 	.short	0x0100
        /*047a*/ 	.byte	0x08
	.zero		1


	//   ....[53]....
        /*047c*/ 	.word	0x00000d70
        /*0480*/ 	.word	0x000000ff
        /*0484*/ 	.word	0x000001a8
        /*0488*/ 	.short	0x0100
        /*048a*/ 	.byte	0x08
	.zero		1


	//   ....[54]....
        /*048c*/ 	.word	0x00000e60
        /*0490*/ 	.word	0x000000ff
        /*0494*/ 	.word	0x000001b0
        /*0498*/ 	.short	0x0100
        /*049a*/ 	.byte	0x07
	.zero		1


	//   ....[55]....
        /*049c*/ 	.word	0x00000e70
        /*04a0*/ 	.word	0x000000ff
        /*04a4*/ 	.word	0x000001c0
        /*04a8*/ 	.short	0x0100
        /*04aa*/ 	.byte	0x07
	.zero		1


	//   ....[56]....
        /*04ac*/ 	.word	0x00000e80
        /*04b0*/ 	.word	0x000000ff
        /*04b4*/ 	.word	0x000001b8
        /*04b8*/ 	.short	0x0100
        /*04ba*/ 	.byte	0x07
	.zero		1


	//   ....[57]....
        /*04bc*/ 	.word	0x00000e90
        /*04c0*/ 	.word	0x000000ff
        /*04c4*/ 	.word	0x000001c8
        /*04c8*/ 	.short	0x0100
        /*04ca*/ 	.byte	0x07
	.zero		1


	//   ....[58]....
        /*04cc*/ 	.word	0x00000f80
        /*04d0*/ 	.word	0x000000ff
        /*04d4*/ 	.word	0x000001d0
        /*04d8*/ 	.short	0x0100
        /*04da*/ 	.byte	0x06
	.zero		1


	//   ....[59]....
        /*04dc*/ 	.word	0x00001990
        /*04e0*/ 	.word	0x00000002
        /*04e4*/ 	.word	0x000001c0
        /*04e8*/ 	.short	0x010a
        /*04ea*/ 	.byte	0xff
	.zero		1


	//   ....[60]....
        /*04ec*/ 	.word	0x000019c0
        /*04f0*/ 	.word	0x00000002
        /*04f4*/ 	.word	0x000001b0
        /*04f8*/ 	.short	0x0101
        /*04fa*/ 	.byte	0xff
	.zero		1


	//   ....[61]....
        /*04fc*/ 	.word	0x00001a90
        /*0500*/ 	.word	0x000000ff
        /*0504*/ 	.word	0x00000080
        /*0508*/ 	.short	0x010a
        /*050a*/ 	.byte	0x08
	.zero		1


	//   ....[62]....
        /*050c*/ 	.word	0x00001b90
        /*0510*/ 	.word	0x000000ff
        /*0514*/ 	.word	0x00000080
        /*0518*/ 	.short	0x010a
        /*051a*/ 	.byte	0x21
	.zero		1


	//   ....[63]....
        /*051c*/ 	.word	0x00001d40
        /*0520*/ 	.word	0x000000ff
        /*0524*/ 	.word	0x00000080
        /*0528*/ 	.short	0x010a
        /*052a*/ 	.byte	0x08
	.zero		1


	//   ....[64]....
        /*052c*/ 	.word	0x00001e40
        /*0530*/ 	.word	0x000000ff
        /*0534*/ 	.word	0x00000148
        /*0538*/ 	.short	0x0101
        /*053a*/ 	.byte	0x07
	.zero		1


	//   ....[65]....
        /*053c*/ 	.word	0x00001e60
        /*0540*/ 	.word	0x000000ff
        /*0544*/ 	.word	0x00000080
        /*0548*/ 	.short	0x010a
        /*054a*/ 	.byte	0x08
	.zero		1


	//   ....[66]....
        /*054c*/ 	.word	0x00001ee0
        /*0550*/ 	.word	0x000000ff
        /*0554*/ 	.word	0x00000080
        /*0558*/ 	.short	0x010a
        /*055a*/ 	.byte	0x11
	.zero		1


	//   ....[67]....
        /*055c*/ 	.word	0x00002070
        /*0560*/ 	.word	0x000000ff
        /*0564*/ 	.word	0x00000080
        /*0568*/ 	.short	0x010a
        /*056a*/ 	.byte	0x08
	.zero		1


	//   ....[68]....
        /*056c*/ 	.word	0x000021c0
        /*0570*/ 	.word	0x00000002
        /*0574*/ 	.word	0x00000150
        /*0578*/ 	.short	0x010a
        /*057a*/ 	.byte	0xff
	.zero		1


	//   ....[69]....
        /*057c*/ 	.word	0x00002280
        /*0580*/ 	.word	0x00000002
        /*0584*/ 	.word	0x00000000
        /*0588*/ 	.short	0x0101
        /*058a*/ 	.byte	0xff
	.zero		1


	//   ....[70]....
        /*058c*/ 	.word	0x000027e0
        /*0590*/ 	.word	0x000000ff
        /*0594*/ 	.word	0x00000000
        /*0598*/ 	.short	0x010a
        /*059a*/ 	.byte	0x04
	.zero		1


	//   ....[71]....
        /*059c*/ 	.word	0x00002870
        /*05a0*/ 	.word	0x000000ff
        /*05a4*/ 	.word	0x00000000
        /*05a8*/ 	.short	0x010a
        /*05aa*/ 	.byte	0x04
	.zero		1


	//   ....[72]....
        /*05ac*/ 	.word	0x00002900
        /*05b0*/ 	.word	0x000000ff
        /*05b4*/ 	.word	0x00000000
        /*05b8*/ 	.short	0x010a
        /*05ba*/ 	.byte	0x04
	.zero		1


	//   ....[73]....
        /*05bc*/ 	.word	0x00002990
        /*05c0*/ 	.word	0x000000ff
        /*05c4*/ 	.word	0x00000000
        /*05c8*/ 	.short	0x010a
        /*05ca*/ 	.byte	0x04
	.zero		1


	//   ....[74]....
        /*05cc*/ 	.word	0x00002a20
        /*05d0*/ 	.word	0x000000ff
        /*05d4*/ 	.word	0x00000000
        /*05d8*/ 	.short	0x010a
        /*05da*/ 	.byte	0x04
	.zero		1


	//   ....[75]....
        /*05dc*/ 	.word	0x00002ab0
        /*05e0*/ 	.word	0x000000ff
        /*05e4*/ 	.word	0x00000000
        /*05e8*/ 	.short	0x010a
        /*05ea*/ 	.byte	0x04
	.zero		1


	//   ....[76]....
        /*05ec*/ 	.word	0x00002b40
        /*05f0*/ 	.word	0x000000ff
        /*05f4*/ 	.word	0x00000000
        /*05f8*/ 	.short	0x010a
        /*05fa*/ 	.byte	0x04
	.zero		1


	//   ....[77]....
        /*05fc*/ 	.word	0x00002bd0
        /*0600*/ 	.word	0x000000ff
        /*0604*/ 	.word	0x00000000
        /*0608*/ 	.short	0x010a
        /*060a*/ 	.byte	0x04
	.zero		1


	//   ....[78]....
        /*060c*/ 	.word	0x00002c60
        /*0610*/ 	.word	0x000000ff
        /*0614*/ 	.word	0x00000000
        /*0618*/ 	.short	0x010a
        /*061a*/ 	.byte	0x04
	.zero		1


	//   ....[79]....
        /*061c*/ 	.word	0x00002cf0
        /*0620*/ 	.word	0x000000ff
        /*0624*/ 	.word	0x00000000
        /*0628*/ 	.short	0x010a
        /*062a*/ 	.byte	0x04
	.zero		1


	//   ....[80]....
        /*062c*/ 	.word	0x00002d80
        /*0630*/ 	.word	0x000000ff
        /*0634*/ 	.word	0x00000000
        /*0638*/ 	.short	0x010a
        /*063a*/ 	.byte	0x04
	.zero		1


	//   ....[81]....
        /*063c*/ 	.word	0x00002e10
        /*0640*/ 	.word	0x000000ff
        /*0644*/ 	.word	0x00000000
        /*0648*/ 	.short	0x010a
        /*064a*/ 	.byte	0x04
	.zero		1


	//   ....[82]....
        /*064c*/ 	.word	0x00002ea0
        /*0650*/ 	.word	0x000000ff
        /*0654*/ 	.word	0x00000000
        /*0658*/ 	.short	0x010a
        /*065a*/ 	.byte	0x04
	.zero		1


	//   ....[83]....
        /*065c*/ 	.word	0x00002f30
        /*0660*/ 	.word	0x000000ff
        /*0664*/ 	.word	0x00000000
        /*0668*/ 	.short	0x010a
        /*066a*/ 	.byte	0x04
	.zero		1


	//   ....[84]....
        /*066c*/ 	.word	0x00002fc0
        /*0670*/ 	.word	0x000000ff
        /*0674*/ 	.word	0x00000000
        /*0678*/ 	.short	0x010a
        /*067a*/ 	.byte	0x04
	.zero		1


	//   ....[85]....
        /*067c*/ 	.word	0x00003060
        /*0680*/ 	.word	0x00000000
        /*0684*/ 	.word	0x00000000
        /*0688*/ 	.short	0x010a
        /*068a*/ 	.byte	0xff
	.zero		1


	//   ....[86]....
        /*068c*/ 	.word	0x00003180
        /*0690*/ 	.word	0x00000000
        /*0694*/ 	.word	0x000001b0
        /*0698*/ 	.short	0x010a
        /*069a*/ 	.byte	0xff
	.zero		1


	//   ....[87]....
        /*069c*/ 	.word	0x000031f0
        /*06a0*/ 	.word	0x00000000
        /*06a4*/ 	.word	0x00000000
        /*06a8*/ 	.short	0x0101
        /*06aa*/ 	.byte	0xff
	.zero		1


	//   ....[88]....
        /*06ac*/ 	.word	0x00003210
        /*06b0*/ 	.word	0x000000ff
        /*06b4*/ 	.word	0x00000160
        /*06b8*/ 	.short	0x010a
        /*06ba*/ 	.byte	0x05
	.zero		1


	//   ....[89]....
        /*06bc*/ 	.word	0x00003330
        /*06c0*/ 	.word	0x00000000
        /*06c4*/ 	.word	0x00000150
        /*06c8*/ 	.short	0x010a
        /*06ca*/ 	.byte	0xff
	.zero		1


	//   ....[90]....
        /*06cc*/ 	.word	0x00003430
        /*06d0*/ 	.word	0x00000000
        /*06d4*/ 	.word	0x00000000
        /*06d8*/ 	.short	0x0101
        /*06da*/ 	.byte	0xff
	.zero		1


	//   ....[91]....
        /*06dc*/ 	.word	0x000034c0
        /*06e0*/ 	.word	0x000000ff
        /*06e4*/ 	.word	0x00000160
        /*06e8*/ 	.short	0x0106
        /*06ea*/ 	.byte	0x05
	.zero		1


	//   ....[92]....
        /*06ec*/ 	.word	0x000034e0
        /*06f0*/ 	.word	0x000000ff
        /*06f4*/ 	.word	0x00000160
        /*06f8*/ 	.short	0x010a
        /*06fa*/ 	.byte	0x05
	.zero		1


	//   ....[93]....
        /*06fc*/ 	.word	0x00003570
        /*0700*/ 	.word	0x000000ff
        /*0704*/ 	.word	0x00000160
        /*0708*/ 	.short	0x0106
        /*070a*/ 	.byte	0x04
	.zero		1


	//   ....[94]....
        /*070c*/ 	.word	0x000035b0
        /*0710*/ 	.word	0x00000000
        /*0714*/ 	.word	0x00000160
        /*0718*/ 	.short	0x010a
        /*071a*/ 	.byte	0xff
	.zero		1


	//   ....[95]....
        /*071c*/ 	.word	0x000037f0
        /*0720*/ 	.word	0x000000ff
        /*0724*/ 	.word	0x00000008
        /*0728*/ 	.short	0x010a
        /*072a*/ 	.byte	0x06
	.zero		1


	//   ....[96]....
        /*072c*/ 	.word	0x00003810
        /*0730*/ 	.word	0x000000ff
        /*0734*/ 	.word	0x00000008
        /*0738*/ 	.short	0x010a
        /*073a*/ 	.byte	0x06
	.zero		1


	//   ....[97]....
        /*073c*/ 	.word	0x000039a0
        /*0740*/ 	.word	0x000000ff
        /*0744*/ 	.word	0x00000008
        /*0748*/ 	.short	0x010a
        /*074a*/ 	.byte	0x06
	.zero		1


	//   ....[98]....
        /*074c*/ 	.word	0x000039c0
        /*0750*/ 	.word	0x000000ff
        /*0754*/ 	.word	0x00000008
        /*0758*/ 	.short	0x010a
        /*075a*/ 	.byte	0x06
	.zero		1


	//   ....[99]....
        /*075c*/ 	.word	0x00003a80
        /*0760*/ 	.word	0x000000ff
        /*0764*/ 	.word	0x00000000
        /*0768*/ 	.short	0x0101
        /*076a*/ 	.byte	0x07
	.zero		1


	//   ....[100]....
        /*076c*/ 	.word	0x00003d80
        /*0770*/ 	.word	0x00000000
        /*0774*/ 	.word	0x00000150
        /*0778*/ 	.short	0x010a
        /*077a*/ 	.byte	0xff
	.zero		1


	//   ....[101]....
        /*077c*/ 	.word	0x00003e40
        /*0780*/ 	.word	0x00000000
        /*0784*/ 	.word	0x00000000
        /*0788*/ 	.short	0x0101
        /*078a*/ 	.byte	0xff
	.zero		1


	//   ....[102]....
        /*078c*/ 	.word	0x00003f00
        /*0790*/ 	.word	0x000000ff
        /*0794*/ 	.word	0x00000000
        /*0798*/ 	.short	0x010a
        /*079a*/ 	.byte	0x06
	.zero		1


	//   ....[103]....
        /*079c*/ 	.word	0x00003f10
        /*07a0*/ 	.word	0x000000ff
        /*07a4*/ 	.word	0x00000190
        /*07a8*/ 	.short	0x010a
        /*07aa*/ 	.byte	0x0a
	.zero		1


	//   ....[104]....
        /*07ac*/ 	.word	0x00003fc0
        /*07b0*/ 	.word	0x000000ff
        /*07b4*/ 	.word	0x00000000
        /*07b8*/ 	.short	0x010a
        /*07ba*/ 	.byte	0x09
	.zero		1


	//   ....[105]....
        /*07bc*/ 	.word	0x00004100
        /*07c0*/ 	.word	0x000000ff
        /*07c4*/ 	.word	0x00000000
        /*07c8*/ 	.short	0x010a
        /*07ca*/ 	.byte	0x06
	.zero		1


	//   ....[106]....
        /*07cc*/ 	.word	0x00004350
        /*07d0*/ 	.word	0x000000ff
        /*07d4*/ 	.word	0x00000000
        /*07d8*/ 	.short	0x010a
        /*07da*/ 	.byte	0x07
	.zero		1


	//   ....[107]....
        /*07dc*/ 	.word	0x000043e0
        /*07e0*/ 	.word	0x000000ff
        /*07e4*/ 	.word	0x00000000
        /*07e8*/ 	.short	0x010a
        /*07ea*/ 	.byte	0x07
	.zero		1


	//   ....[108]....
        /*07ec*/ 	.word	0x00004470
        /*07f0*/ 	.word	0x000000ff
        /*07f4*/ 	.word	0x00000000
        /*07f8*/ 	.short	0x010a
        /*07fa*/ 	.byte	0x07
	.zero		1


	//   ....[109]....
        /*07fc*/ 	.word	0x00004510
        /*0800*/ 	.word	0x00000000
        /*0804*/ 	.word	0x00000000
        /*0808*/ 	.short	0x010a
        /*080a*/ 	.byte	0xff
	.zero		1


	//   ....[110]....
        /*080c*/ 	.word	0x00004550
        /*0810*/ 	.word	0x00000000
        /*0814*/ 	.word	0x00000000
        /*0818*/ 	.short	0x010a
        /*081a*/ 	.byte	0xff
	.zero		1


	//   ....[111]....
        /*081c*/ 	.word	0x000045c0
        /*0820*/ 	.word	0x000000ff
        /*0824*/ 	.word	0x00000000
        /*0828*/ 	.short	0x0101
        /*082a*/ 	.byte	0x05
	.zero		1


	//   ....[112]....
        /*082c*/ 	.word	0x00004600
        /*0830*/ 	.word	0x000000ff
        /*0834*/ 	.word	0x000001d0
        /*0838*/ 	.short	0x010a
        /*083a*/ 	.byte	0x08
	.zero		1


	//   ....[113]....
        /*083c*/ 	.word	0x00004650
        /*0840*/ 	.word	0x000000ff
        /*0844*/ 	.word	0x00000000
        /*0848*/ 	.short	0x0101
        /*084a*/ 	.byte	0x05
	.zero		1


	//   ....[114]....
        /*084c*/ 	.word	0x00004aa0
        /*0850*/ 	.word	0x00000000
        /*0854*/ 	.word	0x00000150
        /*0858*/ 	.short	0x010a
        /*085a*/ 	.byte	0xff
	.zero		1


	//   ....[115]....
        /*085c*/ 	.word	0x00004b60
        /*0860*/ 	.word	0x00000000
        /*0864*/ 	.word	0x00000000
        /*0868*/ 	.short	0x0101
        /*086a*/ 	.byte	0xff
	.zero		1


	//   ....[116]....
        /*086c*/ 	.word	0x00004e80
        /*0870*/ 	.word	0x000000ff
        /*0874*/ 	.word	0x00000148
        /*0878*/ 	.short	0x010a
        /*087a*/ 	.byte	0x06
	.zero		1


	//   ....[117]....
        /*087c*/ 	.word	0x00005070
        /*0880*/ 	.word	0x000000ff
        /*0884*/ 	.word	0x00000120
        /*0888*/ 	.short	0x010a
        /*088a*/ 	.byte	0x06
	.zero		1


	//   ....[118]....
        /*088c*/ 	.word	0x00005260
        /*0890*/ 	.word	0x000000ff
        /*0894*/ 	.word	0x00000100
        /*0898*/ 	.short	0x010b
        /*089a*/ 	.byte	0x06
	.zero		1


	//   ....[119]....
        /*089c*/ 	.word	0x00005270
        /*08a0*/ 	.word	0x000000ff
        /*08a4*/ 	.word	0x00000000
        /*08a8*/ 	.short	0x0101
        /*08aa*/ 	.byte	0x0e
	.zero		1


	//   ....[120]....
        /*08ac*/ 	.word	0x00005280
        /*08b0*/ 	.word	0x000000ff
        /*08b4*/ 	.word	0x00000128
        /*08b8*/ 	.short	0x010a
        /*08ba*/ 	.byte	0x06
	.zero		1


	//   ....[121]....
        /*08bc*/ 	.word	0x00005430
        /*08c0*/ 	.word	0x000000ff
        /*08c4*/ 	.word	0x00000108
        /*08c8*/ 	.short	0x010b
        /*08ca*/ 	.byte	0x06
	.zero		1


	//   ....[122]....
        /*08cc*/ 	.word	0x00005440
        /*08d0*/ 	.word	0x000000ff
        /*08d4*/ 	.word	0x00000000
        /*08d8*/ 	.short	0x0101
        /*08da*/ 	.byte	0x0e
	.zero		1


	//   ....[123]....
        /*08dc*/ 	.word	0x00005450
        /*08e0*/ 	.word	0x000000ff
        /*08e4*/ 	.word	0x00000130
        /*08e8*/ 	.short	0x010a
        /*08ea*/ 	.byte	0x06
	.zero		1


	//   ....[124]....
        /*08ec*/ 	.word	0x00005640
        /*08f0*/ 	.word	0x000000ff
        /*08f4*/ 	.word	0x00000110
        /*08f8*/ 	.short	0x010b
        /*08fa*/ 	.byte	0x06
	.zero		1


	//   ....[125]....
        /*08fc*/ 	.word	0x000056b0
        /*0900*/ 	.word	0x000000ff
        /*0904*/ 	.word	0x00000000
        /*0908*/ 	.short	0x0101
        /*090a*/ 	.byte	0x0e
	.zero		1


	//   ....[126]....
        /*090c*/ 	.word	0x000056c0
        /*0910*/ 	.word	0x000000ff
        /*0914*/ 	.word	0x00000138
        /*0918*/ 	.short	0x010a
        /*091a*/ 	.byte	0x06
	.zero		1


	//   ....[127]....
        /*091c*/ 	.word	0x00005960
        /*0920*/ 	.word	0x000000ff
        /*0924*/ 	.word	0x00000118
        /*0928*/ 	.short	0x010b
        /*092a*/ 	.byte	0x06
	.zero		1


	//   ....[128]....
        /*092c*/ 	.word	0x00005980
        /*0930*/ 	.word	0x000000ff
        /*0934*/ 	.word	0x00000000
        /*0938*/ 	.short	0x0101
        /*093a*/ 	.byte	0x07
	.zero		1


	//   ....[129]....
        /*093c*/ 	.word	0x000059b0
        /*0940*/ 	.word	0x000000ff
        /*0944*/ 	.word	0x00000120
        /*0948*/ 	.short	0x010a
        /*094a*/ 	.byte	0x06
	.zero		1


	//   ....[130]....
        /*094c*/ 	.word	0x000059d0
        /*0950*/ 	.word	0x000000ff
        /*0954*/ 	.word	0x00000128
        /*0958*/ 	.short	0x010a
        /*095a*/ 	.byte	0x06
	.zero		1


	//   ....[131]....
        /*095c*/ 	.word	0x000059f0
        /*0960*/ 	.word	0x000000ff
        /*0964*/ 	.word	0x00000130
        /*0968*/ 	.short	0x010a
        /*096a*/ 	.byte	0x06
	.zero		1


	//   ....[132]....
        /*096c*/ 	.word	0x00005a30
        /*0970*/ 	.word	0x00000000
        /*0974*/ 	.word	0x00000138
        /*0978*/ 	.short	0x010a
        /*097a*/ 	.byte	0xff
	.zero		1


	//   ....[133]....
        /*097c*/ 	.word	0x00005dd0
        /*0980*/ 	.word	0x00000000
        /*0984*/ 	.word	0x00000150
        /*0988*/ 	.short	0x010a
        /*098a*/ 	.byte	0xff
	.zero		1


	//   ....[134]....
        /*098c*/ 	.word	0x00005ee0
        /*0990*/ 	.word	0x00000000
        /*0994*/ 	.word	0x00000000
        /*0998*/ 	.short	0x0101
        /*099a*/ 	.byte	0xff
	.zero		1


	//   ....[135]....
        /*099c*/ 	.word	0x000069c0
        /*09a0*/ 	.word	0x00000000
        /*09a4*/ 	.word	0x00000100
        /*09a8*/ 	.short	0x010a
        /*09aa*/ 	.byte	0xff
	.zero		1


	//   ....[136]....
        /*09ac*/ 	.word	0x00006a90
        /*09b0*/ 	.word	0x00000073
        /*09b4*/ 	.word	0x00000170
        /*09b8*/ 	.short	0x010a
        /*09ba*/ 	.byte	0xff
	.zero		1


	//   ....[137]....
        /*09bc*/ 	.word	0x00006bc0
        /*09c0*/ 	.word	0x00000000
        /*09c4*/ 	.word	0x00000100
        /*09c8*/ 	.short	0x010a
        /*09ca*/ 	.byte	0xff
	.zero		1


	//   ....[138]....
        /*09cc*/ 	.word	0x00006ce0
        /*09d0*/ 	.word	0x00000000
        /*09d4*/ 	.word	0x00000000
        /*09d8*/ 	.short	0x0101
        /*09da*/ 	.byte	0xff
	.zero		1


	//   ....[139]....
        /*09dc*/ 	.word	0x00006d60
        /*09e0*/ 	.word	0x00000073
        /*09e4*/ 	.word	0x00000170
        /*09e8*/ 	.short	0x010a
        /*09ea*/ 	.byte	0xff
	.zero		1


	//   ....[140]....
        /*09ec*/ 	.word	0x00007900
        /*09f0*/ 	.word	0x00000000
        /*09f4*/ 	.word	0x00000100
        /*09f8*/ 	.short	0x010a
        /*09fa*/ 	.byte	0xff
	.zero		1


	//   ....[141]....
        /*09fc*/ 	.word	0x000079c0
        /*0a00*/ 	.word	0x00000000
        /*0a04*/ 	.word	0x00000100
        /*0a08*/ 	.short	0x010a
        /*0a0a*/ 	.byte	0xff
	.zero		1


	//   ....[142]....
        /*0a0c*/ 	.word	0x00007af0
        /*0a10*/ 	.word	0x00000000
        /*0a14*/ 	.word	0x00000000
        /*0a18*/ 	.short	0x0101
        /*0a1a*/ 	.byte	0xff
	.zero		1


	//   ....[143]....
        /*0a1c*/ 	.word	0x000086a0
        /*0a20*/ 	.word	0x00000000
        /*0a24*/ 	.word	0x00000100
        /*0a28*/ 	.short	0x010a
        /*0a2a*/ 	.byte	0xff
	.zero		1


	//   ....[144]....
        /*0a2c*/ 	.word	0x00008760
        /*0a30*/ 	.word	0x00000000
        /*0a34*/ 	.word	0x00000100
        /*0a38*/ 	.short	0x010a
        /*0a3a*/ 	.byte	0xff
	.zero		1


	//   ....[145]....
        /*0a3c*/ 	.word	0x00008890
        /*0a40*/ 	.word	0x00000000
        /*0a44*/ 	.word	0x00000000
        /*0a48*/ 	.short	0x0101
        /*0a4a*/ 	.byte	0xff
	.zero		1


	//   ....[146]....
        /*0a4c*/ 	.word	0x00009460
        /*0a50*/ 	.word	0x00000000
        /*0a54*/ 	.word	0x00000100
        /*0a58*/ 	.short	0x010a
        /*0a5a*/ 	.byte	0xff
	.zero		1


	//   ....[147]....
        /*0a5c*/ 	.word	0x00009520
        /*0a60*/ 	.word	0x00000000
        /*0a64*/ 	.word	0x00000100
        /*0a68*/ 	.short	0x010a
        /*0a6a*/ 	.byte	0xff
	.zero		1


	//   ....[148]....
        /*0a6c*/ 	.word	0x00009650
        /*0a70*/ 	.word	0x00000000
        /*0a74*/ 	.word	0x00000000
        /*0a78*/ 	.short	0x0101
        /*0a7a*/ 	.byte	0xff
	.zero		1


	//   ....[149]....
        /*0a7c*/ 	.word	0x00009970
        /*0a80*/ 	.word	0x00000073
        /*0a84*/ 	.word	0x00000000
        /*0a88*/ 	.short	0x0101
        /*0a8a*/ 	.byte	0xff
	.zero		1


	//   ....[150]....
        /*0a8c*/ 	.word	0x0000a300
        /*0a90*/ 	.word	0x00000002
        /*0a94*/ 	.word	0x000001c0
        /*0a98*/ 	.short	0x010a
        /*0a9a*/ 	.byte	0xff
	.zero		1


	//   ....[151]....
        /*0a9c*/ 	.word	0x0000a360
        /*0aa0*/ 	.word	0x00000002
        /*0aa4*/ 	.word	0x00000080
        /*0aa8*/ 	.short	0x010a
        /*0aaa*/ 	.byte	0xff
	.zero		1


	//   ....[152]....
        /*0aac*/ 	.word	0x0000a3c0
        /*0ab0*/ 	.word	0x00000002
        /*0ab4*/ 	.word	0x00000080
        /*0ab8*/ 	.short	0x010a
        /*0aba*/ 	.byte	0xff
	.zero		1


	//   ....[153]....
        /*0abc*/ 	.word	0x0000a410
        /*0ac0*/ 	.word	0x00000002
        /*0ac4*/ 	.word	0x00000150
        /*0ac8*/ 	.short	0x010a
        /*0aca*/ 	.byte	0xff
	.zero		1


	//   ....[154]....
        /*0acc*/ 	.word	0x0000a470
        /*0ad0*/ 	.word	0x00000000
        /*0ad4*/ 	.word	0x00000000
        /*0ad8*/ 	.short	0x010a
        /*0ada*/ 	.byte	0xff
	.zero		1


	//   ....[155]....
        /*0adc*/ 	.word	0x0000a4d0
        /*0ae0*/ 	.word	0x00000000
        /*0ae4*/ 	.word	0x00000000
        /*0ae8*/ 	.short	0x010a
        /*0aea*/ 	.byte	0xff
	.zero		1


	//   ....[156]....
        /*0aec*/ 	.word	0x0000a530
        /*0af0*/ 	.word	0x00000000
        /*0af4*/ 	.word	0x00000000
        /*0af8*/ 	.short	0x010a
        /*0afa*/ 	.byte	0xff
	.zero		1


	//   ....[157]....
        /*0afc*/ 	.word	0x0000a590
        /*0b00*/ 	.word	0x00000000
        /*0b04*/ 	.word	0x00000000
        /*0b08*/ 	.short	0x010a
        /*0b0a*/ 	.byte	0xff
	.zero		1


	//   ....[158]....
        /*0b0c*/ 	.word	0x0000a5f0
        /*0b10*/ 	.word	0x00000000
        /*0b14*/ 	.word	0x00000000
        /*0b18*/ 	.short	0x010a
        /*0b1a*/ 	.byte	0xff
	.zero		1


	//   ....[159]....
        /*0b1c*/ 	.word	0x0000a650
        /*0b20*/ 	.word	0x00000000
        /*0b24*/ 	.word	0x00000000
        /*0b28*/ 	.short	0x010a
        /*0b2a*/ 	.byte	0xff
	.zero		1


	//   ....[160]....
        /*0b2c*/ 	.word	0x0000a6b0
        /*0b30*/ 	.word	0x00000000
        /*0b34*/ 	.word	0x00000000
        /*0b38*/ 	.short	0x010a
        /*0b3a*/ 	.byte	0xff
	.zero		1


	//   ....[161]....
        /*0b3c*/ 	.word	0x0000a710
        /*0b40*/ 	.word	0x00000000
        /*0b44*/ 	.word	0x00000000
        /*0b48*/ 	.short	0x010a
        /*0b4a*/ 	.byte	0xff
	.zero		1


	//   ....[162]....
        /*0b4c*/ 	.word	0x0000a770
        /*0b50*/ 	.word	0x00000000
        /*0b54*/ 	.word	0x00000000
        /*0b58*/ 	.short	0x010a
        /*0b5a*/ 	.byte	0xff
	.zero		1


	//   ....[163]....
        /*0b5c*/ 	.word	0x0000a7d0
        /*0b60*/ 	.word	0x00000000
        /*0b64*/ 	.word	0x00000000
        /*0b68*/ 	.short	0x010a
        /*0b6a*/ 	.byte	0xff
	.zero		1


	//   ....[164]....
        /*0b6c*/ 	.word	0x0000a830
        /*0b70*/ 	.word	0x00000000
        /*0b74*/ 	.word	0x00000000
        /*0b78*/ 	.short	0x010a
        /*0b7a*/ 	.byte	0xff
	.zero		1


	//   ....[165]....
        /*0b7c*/ 	.word	0x0000a890
        /*0b80*/ 	.word	0x00000000
        /*0b84*/ 	.word	0x00000000
        /*0b88*/ 	.short	0x010a
        /*0b8a*/ 	.byte	0xff
	.zero		1


	//   ....[166]....
        /*0b8c*/ 	.word	0x0000a8f0
        /*0b90*/ 	.word	0x00000000
        /*0b94*/ 	.word	0x00000000
        /*0b98*/ 	.short	0x010a
        /*0b9a*/ 	.byte	0xff
	.zero		1


	//   ....[167]....
        /*0b9c*/ 	.word	0x0000a950
        /*0ba0*/ 	.word	0x00000000
        /*0ba4*/ 	.word	0x00000000
        /*0ba8*/ 	.short	0x010a
        /*0baa*/ 	.byte	0xff
	.zero		1


	//   ....[168]....
        /*0bac*/ 	.word	0x0000a9b0
        /*0bb0*/ 	.word	0x00000000
        /*0bb4*/ 	.word	0x00000000
        /*0bb8*/ 	.short	0x010a
        /*0bba*/ 	.byte	0xff
	.zero		1


	//   ....[169]....
        /*0bbc*/ 	.word	0x0000aa00
        /*0bc0*/ 	.word	0x00000000
        /*0bc4*/ 	.word	0x000001b0
        /*0bc8*/ 	.short	0x010a
        /*0bca*/ 	.byte	0xff
	.zero		1


	//   ....[170]....
        /*0bcc*/ 	.word	0x0000aa60
        /*0bd0*/ 	.word	0x00000000
        /*0bd4*/ 	.word	0x00000160
        /*0bd8*/ 	.short	0x010a
        /*0bda*/ 	.byte	0xff
	.zero		1


	//   ....[171]....
        /*0bdc*/ 	.word	0x0000aab0
        /*0be0*/ 	.word	0x00000000
        /*0be4*/ 	.word	0x00000150
        /*0be8*/ 	.short	0x010a
        /*0bea*/ 	.byte	0xff
	.zero		1


	//   ....[172]....
        /*0bec*/ 	.word	0x0000ab10
        /*0bf0*/ 	.word	0x00000000
        /*0bf4*/ 	.word	0x00000160
        /*0bf8*/ 	.short	0x010a
        /*0bfa*/ 	.byte	0xff
	.zero		1


	//   ....[173]....
        /*0bfc*/ 	.word	0x0000ab70
        /*0c00*/ 	.word	0x00000004
        /*0c04*/ 	.word	0x00000008
        /*0c08*/ 	.short	0x010a
        /*0c0a*/ 	.byte	0xff
	.zero		1


	//   ....[174]....
        /*0c0c*/ 	.word	0x0000ac50
        /*0c10*/ 	.word	0x00000002
        /*0c14*/ 	.word	0x00000008
        /*0c18*/ 	.short	0x010a
        /*0c1a*/ 	.byte	0xff
	.zero		1


	//   ....[175]....
        /*0c1c*/ 	.word	0x0000aca0
        /*0c20*/ 	.word	0x00000000
        /*0c24*/ 	.word	0x00000150
        /*0c28*/ 	.short	0x010a
        /*0c2a*/ 	.byte	0xff
	.zero		1


	//   ....[176]....
        /*0c2c*/ 	.word	0x0000ad00
        /*0c30*/ 	.word	0x00000000
        /*0c34*/ 	.word	0x00000190
        /*0c38*/ 	.short	0x010a
        /*0c3a*/ 	.byte	0xff
	.zero		1


	//   ....[177]....
        /*0c3c*/ 	.word	0x0000ad60
        /*0c40*/ 	.word	0x00000000
        /*0c44*/ 	.word	0x00000000
        /*0c48*/ 	.short	0x010a
        /*0c4a*/ 	.byte	0xff
	.zero		1


	//   ....[178]....
        /*0c4c*/ 	.word	0x0000adc0
        /*0c50*/ 	.word	0x00000000
        /*0c54*/ 	.word	0x00000000
        /*0c58*/ 	.short	0x010a
        /*0c5a*/ 	.byte	0xff
	.zero		1


	//   ....[179]....
        /*0c5c*/ 	.word	0x0000ae20
        /*0c60*/ 	.word	0x00000000
        /*0c64*/ 	.word	0x00000000
        /*0c68*/ 	.short	0x010a
        /*0c6a*/ 	.byte	0xff
	.zero		1


	//   ....[180]....
        /*0c6c*/ 	.word	0x0000ae80
        /*0c70*/ 	.word	0x00000000
        /*0c74*/ 	.word	0x00000000
        /*0c78*/ 	.short	0x010a
        /*0c7a*/ 	.byte	0xff
	.zero		1


	//   ....[181]....
        /*0c7c*/ 	.word	0x0000aee0
        /*0c80*/ 	.word	0x00000000
        /*0c84*/ 	.word	0x000001d0
        /*0c88*/ 	.short	0x010a
        /*0c8a*/ 	.byte	0xff
	.zero		1


	//   ....[182]....
        /*0c8c*/ 	.word	0x0000af30
        /*0c90*/ 	.word	0x00000000
        /*0c94*/ 	.word	0x00000150
        /*0c98*/ 	.short	0x010a
        /*0c9a*/ 	.byte	0xff
	.zero		1


	//   ....[183]....
        /*0c9c*/ 	.word	0x0000af90
        /*0ca0*/ 	.word	0x00000000
        /*0ca4*/ 	.word	0x00000148
        /*0ca8*/ 	.short	0x010a
        /*0caa*/ 	.byte	0xff
	.zero		1


	//   ....[184]....
        /*0cac*/ 	.word	0x0000aff0
        /*0cb0*/ 	.word	0x00000000
        /*0cb4*/ 	.word	0x00000120
        /*0cb8*/ 	.short	0x010a
        /*0cba*/ 	.byte	0xff
	.zero		1


	//   ....[185]....
        /*0cbc*/ 	.word	0x0000b050
        /*0cc0*/ 	.word	0x00000000
        /*0cc4*/ 	.word	0x00000128
        /*0cc8*/ 	.short	0x010a
        /*0cca*/ 	.byte	0xff
	.zero		1


	//   ....[186]....
        /*0ccc*/ 	.word	0x0000b0b0
        /*0cd0*/ 	.word	0x00000000
        /*0cd4*/ 	.word	0x00000130
        /*0cd8*/ 	.short	0x010a
        /*0cda*/ 	.byte	0xff
	.zero		1


	//   ....[187]....
        /*0cdc*/ 	.word	0x0000b110
        /*0ce0*/ 	.word	0x00000000
        /*0ce4*/ 	.word	0x00000138
        /*0ce8*/ 	.short	0x010a
        /*0cea*/ 	.byte	0xff
	.zero		1


	//   ....[188]....
        /*0cec*/ 	.word	0x0000b170
        /*0cf0*/ 	.word	0x00000000
        /*0cf4*/ 	.word	0x00000120
        /*0cf8*/ 	.short	0x010a
        /*0cfa*/ 	.byte	0xff
	.zero		1


	//   ....[189]....
        /*0cfc*/ 	.word	0x0000b1d0
        /*0d00*/ 	.word	0x00000000
        /*0d04*/ 	.word	0x00000128
        /*0d08*/ 	.short	0x010a
        /*0d0a*/ 	.byte	0xff
	.zero		1


	//   ....[190]....
        /*0d0c*/ 	.word	0x0000b230
        /*0d10*/ 	.word	0x00000000
        /*0d14*/ 	.word	0x00000130
        /*0d18*/ 	.short	0x010a
        /*0d1a*/ 	.byte	0xff
	.zero		1


	//   ....[191]....
        /*0d1c*/ 	.word	0x0000b280
        /*0d20*/ 	.word	0x00000000
        /*0d24*/ 	.word	0x00000150
        /*0d28*/ 	.short	0x010a
        /*0d2a*/ 	.byte	0xff
	.zero		1


	//   ....[192]....
        /*0d2c*/ 	.word	0x0000b2d0
        /*0d30*/ 	.word	0x00000000
        /*0d34*/ 	.word	0x00000100
        /*0d38*/ 	.short	0x010a
        /*0d3a*/ 	.byte	0xff
	.zero		1


	//   ....[193]....
        /*0d3c*/ 	.word	0x0000b320
        /*0d40*/ 	.word	0x00000073
        /*0d44*/ 	.word	0x00000170
        /*0d48*/ 	.short	0x010a
        /*0d4a*/ 	.byte	0xff
	.zero		1


	//   ....[194]....
        /*0d4c*/ 	.word	0x0000b370
        /*0d50*/ 	.word	0x00000000
        /*0d54*/ 	.word	0x00000100
        /*0d58*/ 	.short	0x010a
        /*0d5a*/ 	.byte	0xff
	.zero		1


	//   ....[195]....
        /*0d5c*/ 	.word	0x0000b3c0
        /*0d60*/ 	.word	0x00000000
        /*0d64*/ 	.word	0x00000100
        /*0d68*/ 	.short	0x010a
        /*0d6a*/ 	.byte	0xff
	.zero		1


	//   ....[196]....
        /*0d6c*/ 	.word	0x0000b410
        /*0d70*/ 	.word	0x00000000
        /*0d74*/ 	.word	0x00000100
        /*0d78*/ 	.short	0x010a
        /*0d7a*/ 	.byte	0xff
	.zero		1


	//----- nvinfo : EIATTR_NUM_MBARRIERS
	.align		4
.L_48:
        /*0d7c*/ 	.byte	0x03, 0x38
        /*0d7e*/ 	.short	0x003b


	//----- nvinfo : EIATTR_EXIT_INSTR_OFFSETS
	.align		4
        /*0d80*/ 	.byte	0x04, 0x1c
        /*0d82*/ 	.short	(.L_50 - .L_49)


	//   ....[0]....
.L_49:
        /*0d84*/ 	.word	0x00003090


	//   ....[1]....
        /*0d88*/ 	.word	0x00003580


	//   ....[2]....
        /*0d8c*/ 	.word	0x000035e0


	//   ....[3]....
        /*0d90*/ 	.word	0x00004880


	//   ....[4]....
        /*0d94*/ 	.word	0x00005a60


	//   ....[5]....
        /*0d98*/ 	.word	0x00005aa0


	//   ....[6]....
        /*0d9c*/ 	.word	0x0000a2f0


	//----- nvinfo : EIATTR_MAX_THREADS
	.align		4
.L_50:
        /*0da0*/ 	.byte	0x04, 0x05
        /*0da2*/ 	.short	(.L_52 - .L_51)
.L_51:
        /*0da4*/ 	.word	0x00000100
        /*0da8*/ 	.word	0x00000001
        /*0dac*/ 	.word	0x00000001


	//----- nvinfo : EIATTR_CRS_STACK_SIZE
	.align		4
.L_52:
        /*0db0*/ 	.byte	0x04, 0x1e
        /*0db2*/ 	.short	(.L_54 - .L_53)
.L_53:
        /*0db4*/ 	.word	0x00000000


	//----- nvinfo : EIATTR_CBANK_PARAM_SIZE
	.align		4
.L_54:
        /*0db8*/ 	.byte	0x03, 0x19
        /*0dba*/ 	.short	0x0800


	//----- nvinfo : EIATTR_PARAM_CBANK
	.align		4
        /*0dbc*/ 	.byte	0x04, 0x0a
        /*0dbe*/ 	.short	(.L_56 - .L_55)
	.align		4
.L_55:
        /*0dc0*/ 	.word	index@(.nv.constant0._ZN7cutlass13device_kernelINS_4gemm6kernel13GemmUniversalIN4cute5tupleIJiiiiEEENS1_10collective13CollectiveMmaINS1_35MainloopSm100TmaUmmaWarpSpecializedILi16ELi2ELi4ENS5_IJNS4_1CILi2EEENSA_ILi1EEESC_EEEEENS5_IJNSA_ILi128EEENSA_ILi256EEENSA_ILi64EEEEEENS_12float_e4m3_tENS5_IJlSC_lEEESJ_SK_NS4_8TiledMMAINS4_8MMA_AtomIJNS4_10MMA_TraitsINS4_25SM100_MMA_F8F6F4_2x1SM_SSEJSJ_SJ_fSF_SG_NS4_17integral_constantINS4_4UMMA5MajorELSR_0EEESS_NSP_INSQ_7ScaleInELST_0EEESU_EEEEEENS4_6LayoutINS5_IJSC_SC_SC_EEENS5_IJNSA_ILi0EEESZ_SZ_EEEEENS5_IJNS4_10UnderscoreES12_S12_EEEEENS4_18SM100_TMA_2SM_LOADENS4_14ComposedLayoutINS4_7SwizzleILi2ELi4ELi3EEENS4_18smem_ptr_flag_bitsILi8EEENSX_INS5_IJNSA_ILi8EEESH_EEENS5_IJSH_SC_EEEEEEEvNS4_8identityES15_S1F_vS1G_EENS_8epilogue10collective18CollectiveEpilogueINS1I_23Sm100TmaWarpSpecializedILi4ELi2ELi32ELb0ELb0EEEJNS5_IJSH_SG_SH_EEENS5_IJNSX_ISH_SC_EENSX_INS5_IJNSA_ILi32EEESB_EEENS5_IJSC_SF_EEEEEEEESJ_SK_SJ_SK_NS1I_6fusion15FusionCallbacksIS1M_NS1U_17LinCombPerRowBiasISJ_fSJ_SJ_fLi16ELNS_15FloatRoundStyleE2EEES1N_S1T_JEEENS4_5SM1004TMEM4LOAD26SM100_TMEM_LOAD_32dp32b32xENS4_13SM90_TMA_LOADENS16_INS17_ILi1ELi4ELi3EEES1A_NSX_INS5_IJS1B_S1P_EEENS5_IJS1P_SC_EEEEEEENS4_39AutoVectorizingCopyWithAssumedAlignmentILi128EEENS4_14SM90_TMA_STOREES29_S2B_S2B_EEEvvEEEEvNT_6ParamsE)
        /*0dc4*/ 	.short	0x0380
        /*0dc6*/ 	.short	0x0800


	//----- nvinfo : EIATTR_SW_WAR
	.align		4
.L_56:
        /*0dc8*/ 	.byte	0x04, 0x36
        /*0dca*/ 	.short	(.L_58 - .L_57)
.L_57:
        /*0dcc*/ 	.word	0x00000008
.L_58:


//--------------------- .nv.callgraph             --------------------------
	.section	.nv.callgraph,"",@"SHT_CUDA_CALLGRAPH"
	.align	4
	.sectionentsize	8
	.align		4
        /*0000*/ 	.word	0x00000000
	.align		4
        /*0004*/ 	.word	0xffffffff
	.align		4
        /*0008*/ 	.word	index@(_ZN7cutlass13device_kernelINS_4gemm6kernel13GemmUniversalIN4cute5tupleIJiiiiEEENS1_10collective13CollectiveMmaINS1_35MainloopSm100TmaUmmaWarpSpecializedILi16ELi2ELi4ENS5_IJNS4_1CILi2EEENSA_ILi1EEESC_EEEEENS5_IJNSA_ILi128EEENSA_ILi256EEENSA_ILi64EEEEEENS_12float_e4m3_tENS5_IJlSC_lEEESJ_SK_NS4_8TiledMMAINS4_8MMA_AtomIJNS4_10MMA_TraitsINS4_25SM100_MMA_F8F6F4_2x1SM_SSEJSJ_SJ_fSF_SG_NS4_17integral_constantINS4_4UMMA5MajorELSR_0EEESS_NSP_INSQ_7ScaleInELST_0EEESU_EEEEEENS4_6LayoutINS5_IJSC_SC_SC_EEENS5_IJNSA_ILi0EEESZ_SZ_EEEEENS5_IJNS4_10UnderscoreES12_S12_EEEEENS4_18SM100_TMA_2SM_LOADENS4_14ComposedLayoutINS4_7SwizzleILi2ELi4ELi3EEENS4_18smem_ptr_flag_bitsILi8EEENSX_INS5_IJNSA_ILi8EEESH_EEENS5_IJSH_SC_EEEEEEEvNS4_8identityES15_S1F_vS1G_EENS_8epilogue10collective18CollectiveEpilogueINS1I_23Sm100TmaWarpSpecializedILi4ELi2ELi32ELb0ELb0EEEJNS5_IJSH_SG_SH_EEENS5_IJNSX_ISH_SC_EENSX_INS5_IJNSA_ILi32EEESB_EEENS5_IJSC_SF_EEEEEEEESJ_SK_SJ_SK_NS1I_6fusion15FusionCallbacksIS1M_NS1U_17LinCombPerRowBiasISJ_fSJ_SJ_fLi16ELNS_15FloatRoundStyleE2EEES1N_S1T_JEEENS4_5SM1004TMEM4LOAD26SM100_TMEM_LOAD_32dp32b32xENS4_13SM90_TMA_LOADENS16_INS17_ILi1ELi4ELi3EEES1A_NSX_INS5_IJS1B_S1P_EEENS5_IJS1P_SC_EEEEEEENS4_39AutoVectorizingCopyWithAssumedAlignmentILi128EEENS4_14SM90_TMA_STOREES29_S2B_S2B_EEEvvEEEEvNT_6ParamsE)
	.align		4
        /*000c*/ 	.word	index@(__assertfail)
	.align		4
        /*0010*/ 	.word	0x00000000
	.align		4
        /*0014*/ 	.word	0xfffffffe
	.align		4
        /*0018*/ 	.word	0x00000000
	.align		4
        /*001c*/ 	.word	0xfffffffd
	.align		4
        /*0020*/ 	.word	0x00000000
	.align		4
        /*0024*/ 	.word	0xfffffffc


//--------------------- .nv.constant4             --------------------------
	.section	.nv.constant4,"a",@progbits
	.align	8
	.align		8
.nv.constant4:
        /*0000*/ 	.dword	__assertfail
	.align		8
        /*0008*/ 	.dword	__unnamed_1
	.align		8
        /*0010*/ 	.dword	__unnamed_2
	.align		8
        /*0018*/ 	.dword	__unnamed_3
	.align		8
        /*0020*/ 	.dword	_ZN39_INTERNAL_6354b047_4_k_cu_3f19998b_38324cuda3std3__45__cpo5beginE
	.align		8
        /*0028*/ 	.dword	_ZN39_INTERNAL_6354b047_4_k_cu_3f19998b_38324cuda3std3__45__cpo3endE
	.align		8
        /*0030*/ 	.dword	_ZN39_INTERNAL_6354b047_4_k_cu_3f19998b_38324cuda3std3__45__cpo6cbeginE
	.align		8
        /*0038*/ 	.dword	_ZN39_INTERNAL_6354b047_4_k_cu_3f19998b_38324cuda3std3__45__cpo4cendE
	.align		8
        /*0040*/ 	.dword	_ZN39_INTERNAL_6354b047_4_k_cu_3f19998b_38324cuda3std3__441_GLOBAL__N__6354b047_4_k_cu_3f19998b_38326ignoreE
	.align		8
        /*0048*/ 	.dword	_ZN39_INTERNAL_6354b047_4_k_cu_3f19998b_38324cuda3std3__419piecewise_constructE
	.align		8
        /*0050*/ 	.dword	_ZN39_INTERNAL_6354b047_4_k_cu_3f19998b_38324cuda3std3__48in_placeE
	.align		8
        /*0058*/ 	.dword	_ZN39_INTERNAL_6354b047_4_k_cu_3f19998b_38324cuda3std6ranges3__45__cpo4swapE
	.align		8
        /*0060*/ 	.dword	_ZN39_INTERNAL_6354b047_4_k_cu_3f19998b_38324cuda3std6ranges3__45__cpo9iter_moveE
	.align		8
        /*0068*/ 	.dword	_ZN39_INTERNAL_6354b047_4_k_cu_3f19998b_38324cute7productE
	.align		8
        /*0070*/ 	.dword	_ZN39_INTERNAL_6354b047_4_k_cu_3f19998b_38324cute1_E
	.align		8
        /*0078*/ 	.dword	$str$25
	.align		8
        /*0080*/ 	.dword	$str$26
	.align		8
        /*0088*/ 	.dword	$str$27
	.align		8
        /*0090*/ 	.dword	$str$28


//--------------------- .text._ZN7cutlass13device_kernelINS_4gemm6kernel13GemmUniversalIN4cute5tupleIJiiiiEEENS1_10collective13CollectiveMmaINS1_35MainloopSm100TmaUmmaWarpSpecializedILi16ELi2ELi4ENS5_IJNS4_1CILi2EEENSA_ILi1EEESC_EEEEENS5_IJNSA_ILi128EEENSA_ILi256EEENSA_ILi64EEEEEENS_12float_e4m3_tENS5_IJlSC_lEEESJ_SK_NS4_8TiledMMAINS4_8MMA_AtomIJNS4_10MMA_TraitsINS4_25SM100_MMA_F8F6F4_2x1SM_SSEJSJ_SJ_fSF_SG_NS4_17integral_constantINS4_4UMMA5MajorELSR_0EEESS_NSP_INSQ_7ScaleInELST_0EEESU_EEEEEENS4_6LayoutINS5_IJSC_SC_SC_EEENS5_IJNSA_ILi0EEESZ_SZ_EEEEENS5_IJNS4_10UnderscoreES12_S12_EEEEENS4_18SM100_TMA_2SM_LOADENS4_14ComposedLayoutINS4_7SwizzleILi2ELi4ELi3EEENS4_18smem_ptr_flag_bitsILi8EEENSX_INS5_IJNSA_ILi8EEESH_EEENS5_IJSH_SC_EEEEEEEvNS4_8identityES15_S1F_vS1G_EENS_8epilogue10collective18CollectiveEpilogueINS1I_23Sm100TmaWarpSpecializedILi4ELi2ELi32ELb0ELb0EEEJNS5_IJSH_SG_SH_EEENS5_IJNSX_ISH_SC_EENSX_INS5_IJNSA_ILi32EEESB_EEENS5_IJSC_SF_EEEEEEEESJ_SK_SJ_SK_NS1I_6fusion15FusionCallbacksIS1M_NS1U_17LinCombPerRowBiasISJ_fSJ_SJ_fLi16ELNS_15FloatRoundStyleE2EEES1N_S1T_JEEENS4_5SM1004TMEM4LOAD26SM100_TMEM_LOAD_32dp32b32xENS4_13SM90_TMA_LOADENS16_INS17_ILi1ELi4ELi3EEES1A_NSX_INS5_IJS1B_S1P_EEENS5_IJS1P_SC_EEEEEEENS4_39AutoVectorizingCopyWithAssumedAlignmentILi128EEENS4_14SM90_TMA_STOREES29_S2B_S2B_EEEvvEEEEvNT_6ParamsE --------------------------
	.section	.text._ZN7cutlass13device_kernelINS_4gemm6kernel13GemmUniversalIN4cute5tupleIJiiiiEEENS1_10collective13CollectiveMmaINS1_35MainloopSm100TmaUmmaWarpSpecializedILi16ELi2ELi4ENS5_IJNS4_1CILi2EEENSA_ILi1EEESC_EEEEENS5_IJNSA_ILi128EEENSA_ILi256EEENSA_ILi64EEEEEENS_12float_e4m3_tENS5_IJlSC_lEEESJ_SK_NS4_8TiledMMAINS4_8MMA_AtomIJNS4_10MMA_TraitsINS4_25SM100_MMA_F8F6F4_2x1SM_SSEJSJ_SJ_fSF_SG_NS4_17integral_constantINS4_4UMMA5MajorELSR_0EEESS_NSP_INSQ_7ScaleInELST_0EEESU_EEEEEENS4_6LayoutINS5_IJSC_SC_SC_EEENS5_IJNSA_ILi0EEESZ_SZ_EEEEENS5_IJNS4_10UnderscoreES12_S12_EEEEENS4_18SM100_TMA_2SM_LOADENS4_14ComposedLayoutINS4_7SwizzleILi2ELi4ELi3EEENS4_18smem_ptr_flag_bitsILi8EEENSX_INS5_IJNSA_ILi8EEESH_EEENS5_IJSH_SC_EEEEEEEvNS4_8identityES15_S1F_vS1G_EENS_8epilogue10collective18CollectiveEpilogueINS1I_23Sm100TmaWarpSpecializedILi4ELi2ELi32ELb0ELb0EEEJNS5_IJSH_SG_SH_EEENS5_IJNSX_ISH_SC_EENSX_INS5_IJNSA_ILi32EEESB_EEENS5_IJSC_SF_EEEEEEEESJ_SK_SJ_SK_NS1I_6fusion15FusionCallbacksIS1M_NS1U_17LinCombPerRowBiasISJ_fSJ_SJ_fLi16ELNS_15FloatRoundStyleE2EEES1N_S1T_JEEENS4_5SM1004TMEM4LOAD26SM100_TMEM_LOAD_32dp32b32xENS4_13SM90_TMA_LOADENS16_INS17_ILi1ELi4ELi3EEES1A_NSX_INS5_IJS1B_S1P_EEENS5_IJS1P_SC_EEEEEEENS4_39AutoVectorizingCopyWithAssumedAlignmentILi128EEENS4_14SM90_TMA_STOREES29_S2B_S2B_EEEvvEEEEvNT_6ParamsE,"ax",@progbits
	.align	128
.text._ZN7cutlass13device_kernelINS_4gemm6kernel13GemmUniversalIN4cute5tupleIJiiiiEEENS1_10collective13CollectiveMmaINS1_35MainloopSm100TmaUmmaWarpSpecializedILi16ELi2ELi4ENS5_IJNS4_1CILi2EEENSA_ILi1EEESC_EEEEENS5_IJNSA_ILi128EEENSA_ILi256EEENSA_ILi64EEEEEENS_12float_e4m3_tENS5_IJlSC_lEEESJ_SK_NS4_8TiledMMAINS4_8MMA_AtomIJNS4_10MMA_TraitsINS4_25SM100_MMA_F8F6F4_2x1SM_SSEJSJ_SJ_fSF_SG_NS4_17integral_constantINS4_4UMMA5MajorELSR_0EEESS_NSP_INSQ_7ScaleInELST_0EEESU_EEEEEENS4_6LayoutINS5_IJSC_SC_SC_EEENS5_IJNSA_ILi0EEESZ_SZ_EEEEENS5_IJNS4_10UnderscoreES12_S12_EEEEENS4_18SM100_TMA_2SM_LOADENS4_14ComposedLayoutINS4_7SwizzleILi2ELi4ELi3EEENS4_18smem_ptr_flag_bitsILi8EEENSX_INS5_IJNSA_ILi8EEESH_EEENS5_IJSH_SC_EEEEEEEvNS4_8identityES15_S1F_vS1G_EENS_8epilogue10collective18CollectiveEpilogueINS1I_23Sm100TmaWarpSpecializedILi4ELi2ELi32ELb0ELb0EEEJNS5_IJSH_SG_SH_EEENS5_IJNSX_ISH_SC_EENSX_INS5_IJNSA_ILi32EEESB_EEENS5_IJSC_SF_EEEEEEEESJ_SK_SJ_SK_NS1I_6fusion15FusionCallbacksIS1M_NS1U_17LinCombPerRowBiasISJ_fSJ_SJ_fLi16ELNS_15FloatRoundStyleE2EEES1N_S1T_JEEENS4_5SM1004TMEM4LOAD26SM100_TMEM_LOAD_32dp32b32xENS4_13SM90_TMA_LOADENS16_INS17_ILi1ELi4ELi3EEES1A_NSX_INS5_IJS1B_S1P_EEENS5_IJS1P_SC_EEEEEEENS4_39AutoVectorizingCopyWithAssumedAlignmentILi128EEENS4_14SM90_TMA_STOREES29_S2B_S2B_EEEvvEEEEvNT_6ParamsE:
        .type           _ZN7cutlass13device_kernelINS_4gemm6kernel13GemmUniversalIN4cute5tupleIJiiiiEEENS1_10collective13CollectiveMmaINS1_35MainloopSm100TmaUmmaWarpSpecializedILi16ELi2ELi4ENS5_IJNS4_1CILi2EEENSA_ILi1EEESC_EEEEENS5_IJNSA_ILi128EEENSA_ILi256EEENSA_ILi64EEEEEENS_12float_e4m3_tENS5_IJlSC_lEEESJ_SK_NS4_8TiledMMAINS4_8MMA_AtomIJNS4_10MMA_TraitsINS4_25SM100_MMA_F8F6F4_2x1SM_SSEJSJ_SJ_fSF_SG_NS4_17integral_constantINS4_4UMMA5MajorELSR_0EEESS_NSP_INSQ_7ScaleInELST_0EEESU_EEEEEENS4_6LayoutINS5_IJSC_SC_SC_EEENS5_IJNSA_ILi0EEESZ_SZ_EEEEENS5_IJNS4_10UnderscoreES12_S12_EEEEENS4_18SM100_TMA_2SM_LOADENS4_14ComposedLayoutINS4_7SwizzleILi2ELi4ELi3EEENS4_18smem_ptr_flag_bitsILi8EEENSX_INS5_IJNSA_ILi8EEESH_EEENS5_IJSH_SC_EEEEEEEvNS4_8identityES15_S1F_vS1G_EENS_8epilogue10collective18CollectiveEpilogueINS1I_23Sm100TmaWarpSpecializedILi4ELi2ELi32ELb0ELb0EEEJNS5_IJSH_SG_SH_EEENS5_IJNSX_ISH_SC_EENSX_INS5_IJNSA_ILi32EEESB_EEENS5_IJSC_SF_EEEEEEEESJ_SK_SJ_SK_NS1I_6fusion15FusionCallbacksIS1M_NS1U_17LinCombPerRowBiasISJ_fSJ_SJ_fLi16ELNS_15FloatRoundStyleE2EEES1N_S1T_JEEENS4_5SM1004TMEM4LOAD26SM100_TMEM_LOAD_32dp32b32xENS4_13SM90_TMA_LOADENS16_INS17_ILi1ELi4ELi3EEES1A_NSX_INS5_IJS1B_S1P_EEENS5_IJS1P_SC_EEEEEEENS4_39AutoVectorizingCopyWithAssumedAlignmentILi128EEENS4_14SM90_TMA_STOREES29_S2B_S2B_EEEvvEEEEvNT_6ParamsE,@function
        .size           _ZN7cutlass13device_kernelINS_4gemm6kernel13GemmUniversalIN4cute5tupleIJiiiiEEENS1_10collective13CollectiveMmaINS1_35MainloopSm100TmaUmmaWarpSpecializedILi16ELi2ELi4ENS5_IJNS4_1CILi2EEENSA_ILi1EEESC_EEEEENS5_IJNSA_ILi128EEENSA_ILi256EEENSA_ILi64EEEEEENS_12float_e4m3_tENS5_IJlSC_lEEESJ_SK_NS4_8TiledMMAINS4_8MMA_AtomIJNS4_10MMA_TraitsINS4_25SM100_MMA_F8F6F4_2x1SM_SSEJSJ_SJ_fSF_SG_NS4_17integral_constantINS4_4UMMA5MajorELSR_0EEESS_NSP_INSQ_7ScaleInELST_0EEESU_EEEEEENS4_6LayoutINS5_IJSC_SC_SC_EEENS5_IJNSA_ILi0EEESZ_SZ_EEEEENS5_IJNS4_10UnderscoreES12_S12_EEEEENS4_18SM100_TMA_2SM_LOADENS4_14ComposedLayoutINS4_7SwizzleILi2ELi4ELi3EEENS4_18smem_ptr_flag_bitsILi8EEENSX_INS5_IJNSA_ILi8EEESH_EEENS5_IJSH_SC_EEEEEEEvNS4_8identityES15_S1F_vS1G_EENS_8epilogue10collective18CollectiveEpilogueINS1I_23Sm100TmaWarpSpecializedILi4ELi2ELi32ELb0ELb0EEEJNS5_IJSH_SG_SH_EEENS5_IJNSX_ISH_SC_EENSX_INS5_IJNSA_ILi32EEESB_EEENS5_IJSC_SF_EEEEEEEESJ_SK_SJ_SK_NS1I_6fusion15FusionCallbacksIS1M_NS1U_17LinCombPerRowBiasISJ_fSJ_SJ_fLi16ELNS_15FloatRoundStyleE2EEES1N_S1T_JEEENS4_5SM1004TMEM4LOAD26SM100_TMEM_LOAD_32dp32b32xENS4_13SM90_TMA_LOADENS16_INS17_ILi1ELi4ELi3EEES1A_NSX_INS5_IJS1B_S1P_EEENS5_IJS1P_SC_EEEEEEENS4_39AutoVectorizingCopyWithAssumedAlignmentILi128EEENS4_14SM90_TMA_STOREES29_S2B_S2B_EEEvvEEEEvNT_6ParamsE,(.L_x_229 - _ZN7cutlass13device_kernelINS_4gemm6kernel13GemmUniversalIN4cute5tupleIJiiiiEEENS1_10collective13CollectiveMmaINS1_35MainloopSm100TmaUmmaWarpSpecializedILi16ELi2ELi4ENS5_IJNS4_1CILi2EEENSA_ILi1EEESC_EEEEENS5_IJNSA_ILi128EEENSA_ILi256EEENSA_ILi64EEEEEENS_12float_e4m3_tENS5_IJlSC_lEEESJ_SK_NS4_8TiledMMAINS4_8MMA_AtomIJNS4_10MMA_TraitsINS4_25SM100_MMA_F8F6F4_2x1SM_SSEJSJ_SJ_fSF_SG_NS4_17integral_constantINS4_4UMMA5MajorELSR_0EEESS_NSP_INSQ_7ScaleInELST_0EEESU_EEEEEENS4_6LayoutINS5_IJSC_SC_SC_EEENS5_IJNSA_ILi0EEESZ_SZ_EEEEENS5_IJNS4_10UnderscoreES12_S12_EEEEENS4_18SM100_TMA_2SM_LOADENS4_14ComposedLayoutINS4_7SwizzleILi2ELi4ELi3EEENS4_18smem_ptr_flag_bitsILi8EEENSX_INS5_IJNSA_ILi8EEESH_EEENS5_IJSH_SC_EEEEEEEvNS4_8identityES15_S1F_vS1G_EENS_8epilogue10collective18CollectiveEpilogueINS1I_23Sm100TmaWarpSpecializedILi4ELi2ELi32ELb0ELb0EEEJNS5_IJSH_SG_SH_EEENS5_IJNSX_ISH_SC_EENSX_INS5_IJNSA_ILi32EEESB_EEENS5_IJSC_SF_EEEEEEEESJ_SK_SJ_SK_NS1I_6fusion15FusionCallbacksIS1M_NS1U_17LinCombPerRowBiasISJ_fSJ_SJ_fLi16ELNS_15FloatRoundStyleE2EEES1N_S1T_JEEENS4_5SM1004TMEM4LOAD26SM100_TMEM_LOAD_32dp32b32xENS4_13SM90_TMA_LOADENS16_INS17_ILi1ELi4ELi3EEES1A_NSX_INS5_IJS1B_S1P_EEENS5_IJS1P_SC_EEEEEEENS4_39AutoVectorizingCopyWithAssumedAlignmentILi128EEENS4_14SM90_TMA_STOREES29_S2B_S2B_EEEvvEEEEvNT_6ParamsE)
        .other          _ZN7cutlass13device_kernelINS_4gemm6kernel13GemmUniversalIN4cute5tupleIJiiiiEEENS1_10collective13CollectiveMmaINS1_35MainloopSm100TmaUmmaWarpSpecializedILi16ELi2ELi4ENS5_IJNS4_1CILi2EEENSA_ILi1EEESC_EEEEENS5_IJNSA_ILi128EEENSA_ILi256EEENSA_ILi64EEEEEENS_12float_e4m3_tENS5_IJlSC_lEEESJ_SK_NS4_8TiledMMAINS4_8MMA_AtomIJNS4_10MMA_TraitsINS4_25SM100_MMA_F8F6F4_2x1SM_SSEJSJ_SJ_fSF_SG_NS4_17integral_constantINS4_4UMMA5MajorELSR_0EEESS_NSP_INSQ_7ScaleInELST_0EEESU_EEEEEENS4_6LayoutINS5_IJSC_SC_SC_EEENS5_IJNSA_ILi0EEESZ_SZ_EEEEENS5_IJNS4_10UnderscoreES12_S12_EEEEENS4_18SM100_TMA_2SM_LOADENS4_14ComposedLayoutINS4_7SwizzleILi2ELi4ELi3EEENS4_18smem_ptr_flag_bitsILi8EEENSX_INS5_IJNSA_ILi8EEESH_EEENS5_IJSH_SC_EEEEEEEvNS4_8identityES15_S1F_vS1G_EENS_8epilogue10collective18CollectiveEpilogueINS1I_23Sm100TmaWarpSpecializedILi4ELi2ELi32ELb0ELb0EEEJNS5_IJSH_SG_SH_EEENS5_IJNSX_ISH_SC_EENSX_INS5_IJNSA_ILi32EEESB_EEENS5_IJSC_SF_EEEEEEEESJ_SK_SJ_SK_NS1I_6fusion15FusionCallbacksIS1M_NS1U_17LinCombPerRowBiasISJ_fSJ_SJ_fLi16ELNS_15FloatRoundStyleE2EEES1N_S1T_JEEENS4_5SM1004TMEM4LOAD26SM100_TMEM_LOAD_32dp32b32xENS4_13SM90_TMA_LOADENS16_INS17_ILi1ELi4ELi3EEES1A_NSX_INS5_IJS1B_S1P_EEENS5_IJS1P_SC_EEEEEEENS4_39AutoVectorizingCopyWithAssumedAlignmentILi128EEENS4_14SM90_TMA_STOREES29_S2B_S2B_EEEvvEEEEvNT_6ParamsE,@"STO_CUDA_ENTRY STV_DEFAULT"
_ZN7cutlass13device_kernelINS_4gemm6kernel13GemmUniversalIN4cute5tupleIJiiiiEEENS1_10collective13CollectiveMmaINS1_35MainloopSm100TmaUmmaWarpSpecializedILi16ELi2ELi4ENS5_IJNS4_1CILi2EEENSA_ILi1EEESC_EEEEENS5_IJNSA_ILi128EEENSA_ILi256EEENSA_ILi64EEEEEENS_12float_e4m3_tENS5_IJlSC_lEEESJ_SK_NS4_8TiledMMAINS4_8MMA_AtomIJNS4_10MMA_TraitsINS4_25SM100_MMA_F8F6F4_2x1SM_SSEJSJ_SJ_fSF_SG_NS4_17integral_constantINS4_4UMMA5MajorELSR_0EEESS_NSP_INSQ_7ScaleInELST_0EEESU_EEEEEENS4_6LayoutINS5_IJSC_SC_SC_EEENS5_IJNSA_ILi0EEESZ_SZ_EEEEENS5_IJNS4_10UnderscoreES12_S12_EEEEENS4_18SM100_TMA_2SM_LOADENS4_14ComposedLayoutINS4_7SwizzleILi2ELi4ELi3EEENS4_18smem_ptr_flag_bitsILi8EEENSX_INS5_IJNSA_ILi8EEESH_EEENS5_IJSH_SC_EEEEEEEvNS4_8identityES15_S1F_vS1G_EENS_8epilogue10collective18CollectiveEpilogueINS1I_23Sm100TmaWarpSpecializedILi4ELi2ELi32ELb0ELb0EEEJNS5_IJSH_SG_SH_EEENS5_IJNSX_ISH_SC_EENSX_INS5_IJNSA_ILi32EEESB_EEENS5_IJSC_SF_EEEEEEEESJ_SK_SJ_SK_NS1I_6fusion15FusionCallbacksIS1M_NS1U_17LinCombPerRowBiasISJ_fSJ_SJ_fLi16ELNS_15FloatRoundStyleE2EEES1N_S1T_JEEENS4_5SM1004TMEM4LOAD26SM100_TMEM_LOAD_32dp32b32xENS4_13SM90_TMA_LOADENS16_INS17_ILi1ELi4ELi3EEES1A_NSX_INS5_IJS1B_S1P_EEENS5_IJS1P_SC_EEEEEEENS4_39AutoVectorizingCopyWithAssumedAlignmentILi128EEENS4_14SM90_TMA_STOREES29_S2B_S2B_EEEvvEEEEvNT_6ParamsE:
[----:B------:R-:W1:Y:S01]  /*0000*/  LDC R1, c[0x0][0x37c] ;  /* 0x0000df00ff017b82 */ /* 0x000e620000000800 */
[----:B------:R-:W2:Y:S01]  /*0010*/  S2R R113, SR_TID.X ;  /* 0x0000000000717919 */ /* 0x000ea20000002100 */
[----:B------:R-:W3:Y:S06]  /*0020*/  LDCU.64 UR8, c[0x0][0x890] ;  /* 0x00011200ff0877ac */ /* 0x000eec0008000a00 */
[----:B------:R-:W4:Y:S01]  /*0030*/  S2UR UR37, SR_CgaCtaId ;  /* 0x00000000002579c3 */ /* 0x000f220000008800 */
[----:B------:R-:W-:Y:S01]  /*0040*/  PRMT R98, RZ, 0x7610, R98 ;  /* 0x00007610ff627816 */ /* 0x000fe20000000062 */
[----:B------:R-:W1:Y:S01]  /*0050*/  LDCU.64 UR46, c[0x0][0x358] ;  /* 0x00006b00ff2e77ac */ /* 0x000e620008000a00 */
[----:B------:R-:W-:-:S02]  /*0060*/  ELECT P0, URZ, PT ;  /* 0x0000000000ff782f */ /* 0x000fc40003800000 */
[----:B---3--:R-:W-:-:S04]  /*0070*/  ISETP.NE.U32.AND P1, PT, RZ, UR8, PT ;  /* 0x00000008ff007c0c */ /* 0x008fc8000bf25070 */
[----:B------:R-:W-:Y:S01]  /*0080*/  ISETP.NE.AND.EX P2, PT, RZ, UR9, PT, P1 ;  /* 0x00000009ff007c0c */ /* 0x000fe2000bf45310 */
[----:B----4-:R-:W-:Y:S02]  /*0090*/  ULOP3.LUT UR5, UR37, 0x1, URZ, 0xc0, !UPT ;  /* 0x0000000125057892 */ /* 0x010fe4000f8ec0ff */
[----:B------:R-:W-:Y:S01]  /*00a0*/  ULOP3.LUT UR4, UR37, 0x1, URZ, 0x3c, !UPT ;  /* 0x0000000125047892 */ /* 0x000fe2000f8e3cff */
[----:B--2---:R-:W-:-:S05]  /*00b0*/  SHF.R.U32.HI R104, RZ, 0x5, R113 ;  /* 0x00000005ff687819 */ /* 0x004fca0000011671 */
[----:B------:R-:W2:Y:S02]  /*00c0*/  SHFL.IDX PT, R0, R104, RZ, 0x1f ;  /* 0x00001fff68007589 */ /* 0x000ea400000e0000 */
[----:B--2---:R-:W-:Y:S02]  /*00d0*/  R2UR UR10, R0 ;  /* 0x00000000000a72ca */ /* 0x004fe400000e0000 */
[----:B-1----:R-:W-:Y:S05]  /*00e0*/  @P2 BRA `(.L_x_0) ;  /* 0x00000000002c2947 */ /* 0x002fea0003800000 */
[----:B------:R-:W1:Y:S02]  /*00f0*/  LDCU.64 UR6, c[0x0][0x888] ;  /* 0x00011100ff0677ac */ /* 0x000e640008000a00 */
[----:B-1----:R-:W-:-:S04]  /*0100*/  UISETP.NE.U32.AND UP0, UPT, UR6, URZ, UPT ;  /* 0x000000ff0600728c */ /* 0x002fc8000bf05070 */
[----:B------:R-:W-:-:S09]  /*0110*/  UISETP.NE.AND.EX UP0, UPT, UR7, URZ, UPT, UP0 ;  /* 0x000000ff0700728c */ /* 0x000fd2000bf05300 */
[----:B------:R-:W-:Y:S05]  /*0120*/  BRA.U !UP0, `(.L_x_1) ;  /* 0x0000000108107547 */ /* 0x000fea000b800000 */
[----:B------:R-:W1:Y:S02]  /*0130*/  LDC.64 R2, c[0x0][0x888] ;  /* 0x00022200ff027b82 */ /* 0x000e640000000a00 */
[----:B-1----:R1:W5:Y:S01]  /*0140*/  LDG.E R47, desc[UR46][R2.64] ;  /* 0x0000002e022f7981 */ /* 0x002362000c1e1900 */
[----:B------:R-:W-:Y:S01]  /*0150*/  HFMA2 R98, -RZ, RZ, 0, 5.9604644775390625e-08 ;  /* 0x00000001ff627431 */ /* 0x000fe200000001ff */
[----:B------:R-:W-:Y:S05]  /*0160*/  BRA `(.L_x_0) ;  /* 0x00000000000c7947 */ /* 0x000fea0003800000 */
.L_x_1:
[----:B------:R-:W1:Y:S01]  /*0170*/  LDCU UR6, c[0x0][0x880] ;  /* 0x00011000ff0677ac */ /* 0x000e620008000800 */
[----:B------:R-:W-:Y:S01]  /*0180*/  HFMA2 R98, -RZ, RZ, 0, 5.9604644775390625e-08 ;  /* 0x00000001ff627431 */ /* 0x000fe200000001ff */
[----:B-1----:R-:W-:-:S07]  /*0190*/  MOV R47, UR6 ;  /* 0x00000006002f7c02 */ /* 0x002fce0008000f00 */
.L_x_0:
[----:B------:R-:W2:Y:S02]  /*01a0*/  LDCU.64 UR6, c[0x0][0x8b0] ;  /* 0x00011600ff0677ac */ /* 0x000ea40008000a00 */
[----:B--2---:R-:W-:-:S04]  /*01b0*/  UISETP.NE.U32.AND UP0, UPT, UR6, URZ, UPT ;  /* 0x000000ff0600728c */ /* 0x004fc8000bf05070 */
[----:B------:R-:W-:-:S09]  /*01c0*/  UISETP.NE.AND.EX UP0, UPT, UR7, URZ, UPT, UP0 ;  /* 0x000000ff0700728c */ /* 0x000fd2000bf05300 */
[----:B------:R-:W-:Y:S05]  /*01d0*/  BRA.U UP0, `(.L_x_2) ;  /* 0x0000000100247547 */ /* 0x000fea000b800000 */
[----:B------:R-:W2:Y:S02]  /*01e0*/  LDCU.64 UR6, c[0x0][0x8a8] ;  /* 0x00011500ff0677ac */ /* 0x000ea40008000a00 */
[----:B--2---:R-:W-:-:S04]  /*01f0*/  UISETP.NE.U32.AND UP0, UPT, UR6, URZ, UPT ;  /* 0x000000ff0600728c */ /* 0x004fc8000bf05070 */
[----:B------:R-:W-:-:S09]  /*0200*/  UISETP.NE.AND.EX UP0, UPT, UR7, URZ, UPT, UP0 ;  /* 0x000000ff0700728c */ /* 0x000fd2000bf05300 */
[----:B------:R-:W-:Y:S05]  /*0210*/  BRA.U !UP0, `(.L_x_3) ;  /* 0x00000001080c7547 */ /* 0x000fea000b800000 */
[----:B-1----:R-:W1:Y:S02]  /*0220*/  LDC.64 R2, c[0x0][0x8a8] ;  /* 0x00022a00ff027b82 */ /* 0x002e640000000a00 */
[----:B-1----:R2:W5:Y:S01]  /*0230*/  LDG.E R45, desc[UR46][R2.64] ;  /* 0x0000002e022d7981 */ /* 0x002562000c1e1900 */
[----:B------:R-:W-:Y:S05]  /*0240*/  BRA `(.L_x_2) ;  /* 0x0000000000087947 */ /* 0x000fea0003800000 */
.L_x_3:
[----:B------:R-:W2:Y:S02]  /*0250*/  LDCU UR6, c[0x0][0x8a0] ;  /* 0x00011400ff0677ac */ /* 0x000ea40008000800 */
[----:B--2---:R-:W-:Y:S02]  /*0260*/  MOV R45, UR6 ;  /* 0x00000006002d7c02 */ /* 0x004fe40008000f00 */
.L_x_2:
[----:B------:R-:W-:Y:S01]  /*0270*/  IMAD.U32 R0, RZ, RZ, UR10 ;  /* 0x0000000aff007e24 */ /* 0x000fe2000f8e00ff */
[----:B------:R-:W-:Y:S04]  /*0280*/  BSSY.RECONVERGENT B0, `(.L_x_4) ;  /* 0x000000c000007945 */ /* 0x000fe80003800200 */
[C---:B------:R-:W-:Y:S02]  /*0290*/  ISETP.NE.OR P3, PT, R0.reuse, 0x1, !P0 ;  /* 0x000000010000780c */ /* 0x040fe40004765670 */
[----:B------:R-:W-:-:S11]  /*02a0*/  ISETP.NE.OR P2, PT, R0, 0x3, !P0 ;  /* 0x000000030000780c */ /* 0x000fd60004745670 */
[----:B------:R-:W-:Y:S05]  /*02b0*/  @P3 BRA `(.L_x_5) ;  /* 0x0000000000203947 */ /* 0x000fea0003800000 */
[----:B------:R-:W3:Y:S02]  /*02c0*/  LDCU.64 UR6, c[0x0][0x348] ;  /* 0x00006900ff0677ac */ /* 0x000ee40008000a00 */
[----:B---3--:R-:W-:Y:S02]  /*02d0*/  UIADD3 UR12, UP1, UPT, UR6, 0x80, URZ ;  /* 0x00000080060c7890 */ /* 0x008fe4000ff3e0ff */
[----:B------:R-:W-:Y:S02]  /*02e0*/  UIADD3 UR6, UP0, UPT, UR6, 0x180, URZ ;  /* 0x0000018006067890 */ /* 0x000fe4000ff1e0ff */
[----:B------:R-:W-:Y:S02]  /*02f0*/  UIADD3.X UR13, UPT, UPT, URZ, UR7, URZ, UP1, !UPT ;  /* 0x00000007ff0d7290 */ /* 0x000fe40008ffe4ff */
[----:B------:R-:W-:-:S07]  /*0300*/  UIADD3.X UR7, UPT, UPT, URZ, UR7, URZ, UP0, !UPT ;  /* 0x00000007ff077290 */ /* 0x000fce00087fe4ff */
[----:B------:R3:W-:Y:S02]  /*0310*/  UTMACCTL.PF [UR12] ;  /* 0x000000000c0079b9 */ /* 0x0007e40008040000 */
[----:B------:R3:W-:Y:S02]  /*0320*/  UTMACCTL.PF [UR6] ;  /* 0x00000000060079b9 */ /* 0x0007e40008040000 */
[----:B---3--:R-:W-:Y:S01]  /*0330*/  NOP ;  /* 0x0000000000007918 */ /* 0x008fe20000000000 */
.L_x_5:
[----:B------:R-:W-:Y:S05]  /*0340*/  BSYNC.RECONVERGENT B0 ;  /* 0x0000000000007941 */ /* 0x000fea0003800200 */
.L_x_4:
[----:B------:R-:W-:Y:S04]  /*0350*/  BSSY.RECONVERGENT B0, `(.L_x_6) ;  /* 0x000000a000007945 */ /* 0x000fe80003800200 */
        /* <DEDUP_REMOVED lines=9> */
.L_x_7:
[----:B------:R-:W-:Y:S05]  /*03f0*/  BSYNC.RECONVERGENT B0 ;  /* 0x0000000000007941 */ /* 0x000fea0003800200 */
.L_x_6:
[----:B------:R-:W3:Y:S01]  /*0400*/  LDCU.64 UR6, c[0x0][0x888] ;  /* 0x00011100ff0677ac */ /* 0x000ee20008000a00 */
[----:B------:R-:W-:Y:S01]  /*0410*/  ISETP.NE.AND.EX P1, PT, RZ, UR9, PT, P1 ;  /* 0x00000009ff007c0c */ /* 0x000fe2000bf25310 */
[----:B------:R-:W-:Y:S02]  /*0420*/  UPLOP3.LUT UP5, UPT, UPT, UPT, UPT, 0x80, 0x8 ;  /* 0x000000000008789c */ /* 0x000fe40003faf070 */
[----:B---3--:R-:W-:-:S04]  /*0430*/  UISETP.NE.U32.AND UP0, UPT, UR6, URZ, UPT ;  /* 0x000000ff0600728c */ /* 0x008fc8000bf05070 */
[----:B------:R-:W-:-:S06]  /*0440*/  UISETP.NE.AND.EX UP0, UPT, UR7, URZ, UPT, UP0 ;  /* 0x000000ff0700728c */ /* 0x000fcc000bf05300 */
[----:B------:R-:W-:-:S13]  /*0450*/  PLOP3.LUT P2, PT, PT, PT, UP0, 0x80, 0x8 ;  /* 0x000000000008781c */ /* 0x000fda0003f4f008 */
[----:B------:R-:W-:Y:S05]  /*0460*/  @P2 BRA P1, `(.L_x_8) ;  /* 0x0000000000202947 */ /* 0x000fea0000800000 */
[----:B------:R-:W-:Y:S01]  /*0470*/  UISETP.NE.U32.AND UP2, UPT, UR8, URZ, UPT ;  /* 0x000000ff0800728c */ /* 0x000fe2000bf45070 */
[----:B-----5:R-:W-:Y:S01]  /*0480*/  FSETP.NEU.AND P1, PT, R47, RZ, PT ;  /* 0x000000ff2f00720b */ /* 0x020fe20003f2d000 */
[----:B------:R-:W-:Y:S02]  /*0490*/  USEL UR6, URZ, 0xffffffff, UP0 ;  /* 0xffffffffff067887 */ /* 0x000fe40008000000 */
[----:B------:R-:W-:-:S10]  /*04a0*/  UISETP.NE.AND.EX UP2, UPT, UR9, URZ, UPT, UP2 ;  /* 0x000000ff0900728c */ /* 0x000fd4000bf45320 */
[----:B------:R-:W-:Y:S01]  /*04b0*/  VOTEU.ANY UP1, P1 ;  /* 0x0000000000ff7886 */ /* 0x000fe20000820100 */
[----:B------:R-:W-:-:S04]  /*04c0*/  @!UP2 USEL UR6, URZ, 0xffffffff, UP1 ;  /* 0xffffffffff06a887 */ /* 0x000fc80008800000 */
[----:B------:R-:W-:-:S04]  /*04d0*/  ULOP3.LUT UR6, UR6, 0x1, URZ, 0xc0, !UPT ;  /* 0x0000000106067892 */ /* 0x000fc8000f8ec0ff */
[----:B------:R-:W-:-:S11]  /*04e0*/  UISETP.NE.U32.AND UP5, UPT, UR6, 0x1, UPT ;  /* 0x000000010600788c */ /* 0x000fd6000bfa5070 */
.L_x_8:
[----:B------:R-:W3:Y:S01]  /*04f0*/  SHFL.IDX PT, R0, R104, RZ, 0x1f ;  /* 0x00001fff68007589 */ /* 0x000ee200000e0000 */
[----:B------:R-:W-:-:S04]  /*0500*/  UISETP.NE.AND UP1, UPT, UR10, 0x2, UPT ;  /* 0x000000020a00788c */ /* 0x000fc8000bf25270 */
[----:B------:R-:W-:Y:S02]  /*0510*/  UISETP.EQ.AND UP2, UPT, UR5, URZ, !UP1 ;  /* 0x000000ff0500728c */ /* 0x000fe4000cf42270 */
[----:B------:R-:W-:-:S04]  /*0520*/  USEL UR13, URZ, 0x1, UP1 ;  /* 0x00000001ff0d7887 */ /* 0x000fc80008800000 */
[----:B------:R-:W-:Y:S02]  /*0530*/  PLOP3.LUT P5, PT, P0, PT, UP2, 0x80, 0x8 ;  /* 0x000000000008781c */ /* 0x000fe400007af028 */
[----:B---3--:R-:W-:-:S13]  /*0540*/  ISETP.NE.AND P1, PT, R0, RZ, PT ;  /* 0x000000ff0000720c */ /* 0x008fda0003f25270 */
[----:B------:R-:W-:Y:S05]  /*0550*/  @P1 BRA `(.L_x_9) ;  /* 0x0000000000b01947 */ /* 0x000fea0003800000 */
[----:B------:R-:W-:Y:S01]  /*0560*/  ELECT P1, URZ, PT ;  /* 0x0000000000ff782f */ /* 0x000fe20003820000 */
[----:B------:R-:W-:-:S12]  /*0570*/  BSSY.RECONVERGENT B0, `(.L_x_9) ;  /* 0x000002a000007945 */ /* 0x000fd80003800200 */
[----:B------:R-:W-:Y:S05]  /*0580*/  @!P1 BRA `(.L_x_10) ;  /* 0x0000000000a09947 */ /* 0x000fea0003800000 */
[----:B------:R-:W-:Y:S01]  /*0590*/  UMOV UR7, 0x400 ;  /* 0x0000040000077882 */ /* 0x000fe20000000000 */
[----:B------:R-:W-:Y:S01]  /*05a0*/  UMOV UR6, 0x1 ;  /* 0x0000000100067882 */ /* 0x000fe20000000000 */
[----:B------:R-:W-:Y:S02]  /*05b0*/  ULEA UR7, UR37, UR7, 0x18 ;  /* 0x0000000725077291 */ /* 0x000fe4000f8ec0ff */
[----:B------:R-:W-:-:S04]  /*05c0*/  UIADD3 UR8, UPT, UPT, -UR6, 0x100000, URZ ;  /* 0x0010000006087890 */ /* 0x000fc8000fffe1ff */
[----:B------:R-:W-:Y:S02]  /*05d0*/  USHF.L.U32 UR9, UR8, 0xb, URZ ;  /* 0x0000000b08097899 */ /* 0x000fe400080006ff */
[----:B------:R-:W-:Y:S01]  /*05e0*/  USHF.L.U32 UR8, UR8, 0x1, URZ ;  /* 0x0000000108087899 */ /* 0x000fe200080006ff */
[----:B------:R-:W3:Y:S11]  /*05f0*/  FENCE.VIEW.ASYNC.S ;  /* 0x00000000000073c6 */ /* 0x000ef60000000000 */
[----:B---3--:R3:W4:Y:S01]  /*0600*/  SYNCS.EXCH.64 URZ, [UR7], UR8 ;  /* 0x0000000807ff75b2 */ /* 0x0087220008000100 */
[----:B------:R3:W1:Y:S01]  /*0610*/  SYNCS.EXCH.64 URZ, [UR7+0x80], UR8 ;  /* 0x0000800807ff75b2 */ /* 0x0006620008000100 */
        /* <DEDUP_REMOVED lines=29> */
[----:B------:R3:W1:Y:S02]  /*07f0*/  SYNCS.EXCH.64 URZ, [UR7+0xf8], UR8 ;  /* 0x0000f80807ff75b2 */ /* 0x0006640008000100 */
[----:B---34-:R-:W-:Y:S01]  /*0800*/  NOP ;  /* 0x0000000000007918 */ /* 0x018fe20000000000 */
.L_x_10:
[----:B------:R-:W-:Y:S05]  /*0810*/  BSYNC.RECONVERGENT B0 ;  /* 0x0000000000007941 */ /* 0x000fea0003800200 */
.L_x_9:
[----:B------:R-:W3:Y:S01]  /*0820*/  SHFL.IDX PT, R0, R104, RZ, 0x1f ;  /* 0x00001fff68007589 */ /* 0x000ee200000e0000 */
[----:B------:R-:W-:Y:S01]  /*0830*/  NOP ;  /* 0x0000000000007918 */ /* 0x000fe20000000000 */
[----:B---3--:R-:W-:-:S13]  /*0840*/  ISETP.NE.AND P1, PT, R0, 0x1, PT ;  /* 0x000000010000780c */ /* 0x008fda0003f25270 */
[----:B------:R-:W-:Y:S05]  /*0850*/  @P1 BRA `(.L_x_11) ;  /* 0x0000000000541947 */ /* 0x000fea0003800000 */
[----:B------:R-:W-:Y:S01]  /*0860*/  UMOV UR8, 0x400 ;  /* 0x0000040000087882 */ /* 0x000fe20000000000 */
[----:B------:R-:W-:Y:S01]  /*0870*/  UMOV UR7, 0x20 ;  /* 0x0000002000077882 */ /* 0x000fe20000000000 */
[----:B------:R-:W-:Y:S01]  /*0880*/  UMOV UR6, 0x80 ;  /* 0x0000008000067882 */ /* 0x000fe20000000000 */
[----:B------:R-:W-:Y:S02]  /*0890*/  ULEA UR8, UR37, UR8, 0x18 ;  /* 0x0000000825087291 */ /* 0x000fe4000f8ec0ff */
[----:B------:R-:W-:-:S04]  /*08a0*/  UIADD3 UR14, UPT, UPT, -UR7, 0x100000, URZ ;  /* 0x00100000070e7890 */ /* 0x000fc8000fffe1ff */
[----:B------:R-:W-:Y:S02]  /*08b0*/  USHF.L.U32 UR15, UR14, 0xb, URZ ;  /* 0x0000000b0e0f7899 */ /* 0x000fe400080006ff */
[----:B------:R-:W-:Y:S02]  /*08c0*/  USHF.L.U32 UR14, UR14, 0x1, URZ ;  /* 0x000000010e0e7899 */ /* 0x000fe400080006ff */
[----:B------:R-:W-:-:S04]  /*08d0*/  UIADD3 UR6, UPT, UPT, -UR6, 0x100000, URZ ;  /* 0x0010000006067890 */ /* 0x000fc8000fffe1ff */
[----:B------:R-:W-:Y:S02]  /*08e0*/  USHF.L.U32 UR7, UR6, 0xb, URZ ;  /* 0x0000000b06077899 */ /* 0x000fe400080006ff */
[----:B------:R-:W-:Y:S01]  /*08f0*/  USHF.L.U32 UR6, UR6, 0x1, URZ ;  /* 0x0000000106067899 */ /* 0x000fe200080006ff */
[----:B------:R-:W-:Y:S01]  /*0900*/  ELECT P1, URZ, PT ;  /* 0x0000000000ff782f */ /* 0x000fe20003820000 */
[----:B------:R-:W3:Y:S02]  /*0910*/  FENCE.VIEW.ASYNC.S ;  /* 0x00000000000073c6 */ /* 0x000ee40000000000 */
[----:B---3--:R3:W4:Y:S08]  /*0920*/  SYNCS.EXCH.64 URZ, [UR8+0x100], UR14 ;  /* 0x0001000e08ff75b2 */ /* 0x0087300008000100 */
[----:B------:R3:W1:Y:S01]  /*0930*/  SYNCS.EXCH.64 URZ, [UR8+0x120], UR6 ;  /* 0x0001200608ff75b2 */ /* 0x0006620008000100 */
[----:B------:R3:W1:Y:S01]  /*0940*/  SYNCS.EXCH.64 URZ, [UR8+0x108], UR14 ;  /* 0x0001080e08ff75b2 */ /* 0x0006620008000100 */
[----:B------:R3:W1:Y:S01]  /*0950*/  SYNCS.EXCH.64 URZ, [UR8+0x128], UR6 ;  /* 0x0001280608ff75b2 */ /* 0x0006620008000100 */
[----:B------:R3:W1:Y:S01]  /*0960*/  SYNCS.EXCH.64 URZ, [UR8+0x110], UR14 ;  /* 0x0001100e08ff75b2 */ /* 0x0006620008000100 */
[----:B------:R3:W1:Y:S01]  /*0970*/  SYNCS.EXCH.64 URZ, [UR8+0x130], UR6 ;  /* 0x0001300608ff75b2 */ /* 0x0006620008000100 */
[----:B------:R3:W1:Y:S01]  /*0980*/  SYNCS.EXCH.64 URZ, [UR8+0x118], UR14 ;  /* 0x0001180e08ff75b2 */ /* 0x0006620008000100 */
[----:B------:R3:W1:Y:S01]  /*0990*/  SYNCS.EXCH.64 URZ, [UR8+0x138], UR6 ;  /* 0x0001380608ff75b2 */ /* 0x0006620008000100 */
[----:B------:R-:W-:Y:S01]  /*09a0*/  NOP ;  /* 0x0000000000007918 */ /* 0x000fe20000000000 */
.L_x_11:
[----:B------:R-:W2:Y:S01]  /*09b0*/  SHFL.IDX PT, R0, R104, RZ, 0x1f ;  /* 0x00001fff68007589 */ /* 0x000ea200000e0000 */
[----:B------:R-:W-:Y:S01]  /*09c0*/  NOP ;  /* 0x0000000000007918 */ /* 0x000fe20000000000 */
[----:B--2---:R-:W-:-:S13]  /*09d0*/  ISETP.NE.AND P1, PT, R0, 0x3, PT ;  /* 0x000000030000780c */ /* 0x004fda0003f25270 */
[----:B------:R-:W-:Y:S05]  /*09e0*/  @P1 BRA `(.L_x_12) ;  /* 0x00000000002c1947 */ /* 0x000fea0003800000 */
[----:B---3--:R-:W-:Y:S01]  /*09f0*/  UMOV UR7, 0x400 ;  /* 0x0000040000077882 */ /* 0x008fe20000000000 */
[----:B------:R-:W-:Y:S01]  /*0a00*/  UMOV UR6, 0x20 ;  /* 0x0000002000067882 */ /* 0x000fe20000000000 */
[----:B------:R-:W-:Y:S02]  /*0a10*/  ULEA UR7, UR37, UR7, 0x18 ;  /* 0x0000000725077291 */ /* 0x000fe4000f8ec0ff */
[----:B------:R-:W-:-:S04]  /*0a20*/  UIADD3 UR8, UPT, UPT, -UR6, 0x100000, URZ ;  /* 0x0010000006087890 */ /* 0x000fc8000fffe1ff */
[----:B------:R-:W-:Y:S02]  /*0a30*/  USHF.L.U32 UR9, UR8, 0xb, URZ ;  /* 0x0000000b08097899 */ /* 0x000fe400080006ff */
[----:B------:R-:W-:Y:S01]  /*0a40*/  USHF.L.U32 UR8, UR8, 0x1, URZ ;  /* 0x0000000108087899 */ /* 0x000fe200080006ff */
[----:B------:R-:W-:Y:S01]  /*0a50*/  ELECT P1, URZ, PT ;  /* 0x0000000000ff782f */ /* 0x000fe20003820000 */
[----:B------:R-:W2:Y:S10]  /*0a60*/  FENCE.VIEW.ASYNC.S ;  /* 0x00000000000073c6 */ /* 0x000eb40000000000 */
[----:B--2---:R2:W3:Y:S01]  /*0a70*/  SYNCS.EXCH.64 URZ, [UR7+0x140], UR8 ;  /* 0x0001400807ff75b2 */ /* 0x0044e20008000100 */
[----:B------:R2:W1:Y:S01]  /*0a80*/  SYNCS.EXCH.64 URZ, [UR7+0x148], UR8 ;  /* 0x0001480807ff75b2 */ /* 0x0004620008000100 */
[----:B------:R-:W-:Y:S01]  /*0a90*/  NOP ;  /* 0x0000000000007918 */ /* 0x000fe20000000000 */
.L_x_12:
[----:B------:R-:W4:Y:S01]  /*0aa0*/  SHFL.IDX PT, R0, R104, RZ, 0x1f ;  /* 0x00001fff68007589 */ /* 0x000f2200000e0000 */
[----:B------:R-:W-:Y:S01]  /*0ab0*/  NOP ;  /* 0x0000000000007918 */ /* 0x000fe20000000000 */
[----:B----4-:R-:W-:-:S13]  /*0ac0*/  ISETP.NE.AND P1, PT, R0, 0x4, PT ;  /* 0x000000040000780c */ /* 0x010fda0003f25270 */
[----:B------:R-:W-:Y:S05]  /*0ad0*/  @P1 BRA `(.L_x_13) ;  /* 0x0000000000481947 */ /* 0x000fea0003800000 */
[----:B--23--:R-:W-:Y:S01]  /*0ae0*/  UMOV UR8, 0x1e0 ;  /* 0x000001e000087882 */ /* 0x00cfe20000000000 */
[----:B------:R-:W-:Y:S01]  /*0af0*/  UMOV UR7, 0x400 ;  /* 0x0000040000077882 */ /* 0x000fe20000000000 */
[----:B------:R-:W-:Y:S01]  /*0b00*/  USEL UR8, UR8, 0x1a0, UP5 ;  /* 0x000001a008087887 */ /* 0x000fe2000a800000 */
        /* <DEDUP_REMOVED lines=9> */
[----:B------:R-:W2:Y:S02]  /*0ba0*/  FENCE.VIEW.ASYNC.S ;  /* 0x00000000000073c6 */ /* 0x000ea40000000000 */
[----:B--2---:R4:W2:Y:S08]  /*0bb0*/  SYNCS.EXCH.64 URZ, [UR7+0x150], UR14 ;  /* 0x0001500e07ff75b2 */ /* 0x0048b00008000100 */
[----:B------:R4:W3:Y:S01]  /*0bc0*/  SYNCS.EXCH.64 URZ, [UR7+0x160], UR8 ;  /* 0x0001600807ff75b2 */ /* 0x0008e20008000100 */
[----:B------:R4:W1:Y:S01]  /*0bd0*/  SYNCS.EXCH.64 URZ, [UR7+0x158], UR14 ;  /* 0x0001580e07ff75b2 */ /* 0x0008620008000100 */
[----:B------:R4:W1:Y:S02]  /*0be0*/  SYNCS.EXCH.64 URZ, [UR7+0x168], UR8 ;  /* 0x0001680807ff75b2 */ /* 0x0008640008000100 */
[----:B----4-:R-:W-:Y:S01]  /*0bf0*/  NOP ;  /* 0x0000000000007918 */ /* 0x010fe20000000000 */
.L_x_13:
[----:B------:R-:W4:Y:S01]  /*0c00*/  SHFL.IDX PT, R0, R104, RZ, 0x1f ;  /* 0x00001fff68007589 */ /* 0x000f2200000e0000 */
[----:B------:R-:W-:Y:S01]  /*0c10*/  NOP ;  /* 0x0000000000007918 */ /* 0x000fe20000000000 */
[----:B----4-:R-:W-:-:S13]  /*0c20*/  ISETP.NE.AND P1, PT, R0, 0x5, PT ;  /* 0x000000050000780c */ /* 0x010fda0003f25270 */
[----:B------:R-:W-:Y:S05]  /*0c30*/  @P1 BRA `(.L_x_14) ;  /* 0x0000000000541947 */ /* 0x000fea0003800000 */
[----:B--23--:R-:W-:Y:S01]  /*0c40*/  UMOV UR8, 0x400 ;  /* 0x0000040000087882 */ /* 0x00cfe20000000000 */
        /* <DEDUP_REMOVED lines=14> */
[----:B------:R4:W1:Y:S01]  /*0d30*/  SYNCS.EXCH.64 URZ, [UR8+0x198], UR6 ;  /* 0x0001980608ff75b2 */ /* 0x0008620008000100 */
[----:B------:R4:W1:Y:S01]  /*0d40*/  SYNCS.EXCH.64 URZ, [UR8+0x180], UR14 ;  /* 0x0001800e08ff75b2 */ /* 0x0008620008000100 */
[----:B------:R4:W1:Y:S01]  /*0d50*/  SYNCS.EXCH.64 URZ, [UR8+0x1a0], UR6 ;  /* 0x0001a00608ff75b2 */ /* 0x0008620008000100 */
[----:B------:R4:W1:Y:S01]  /*0d60*/  SYNCS.EXCH.64 URZ, [UR8+0x188], UR14 ;  /* 0x0001880e08ff75b2 */ /* 0x0008620008000100 */
[----:B------:R4:W1:Y:S02]  /*0d70*/  SYNCS.EXCH.64 URZ, [UR8+0x1a8], UR6 ;  /* 0x0001a80608ff75b2 */ /* 0x0008640008000100 */
[----:B----4-:R-:W-:Y:S01]  /*0d80*/  NOP ;  /* 0x0000000000007918 */ /* 0x010fe20000000000 */
.L_x_14:
[----:B------:R-:W4:Y:S01]  /*0d90*/  SHFL.IDX PT, R0, R104, RZ, 0x1f ;  /* 0x00001fff68007589 */ /* 0x000f2200000e0000 */
[----:B------:R-:W-:Y:S01]  /*0da0*/  ISETP.NE.OR P0, PT, RZ, UR10, !P0 ;  /* 0x0000000aff007c0c */ /* 0x000fe2000c705670 */
[----:B------:R-:W-:Y:S01]  /*0db0*/  NOP ;  /* 0x0000000000007918 */ /* 0x000fe20000000000 */
[----:B----4-:R-:W-:-:S13]  /*0dc0*/  ISETP.NE.AND P1, PT, R0, 0x3, PT ;  /* 0x000000030000780c */ /* 0x010fda0003f25270 */
[----:B------:R-:W-:Y:S05]  /*0dd0*/  @P1 BRA `(.L_x_15) ;  /* 0x0000000000341947 */ /* 0x000fea0003800000 */
[----:B--23--:R-:W-:Y:S01]  /*0de0*/  UMOV UR7, 0x400 ;  /* 0x0000040000077882 */ /* 0x00cfe20000000000 */
[----:B------:R-:W-:Y:S01]  /*0df0*/  UMOV UR6, 0x20 ;  /* 0x0000002000067882 */ /* 0x000fe20000000000 */
[----:B------:R-:W-:Y:S02]  /*0e00*/  ULEA UR7, UR37, UR7, 0x18 ;  /* 0x0000000725077291 */ /* 0x000fe4000f8ec0ff */
[----:B------:R-:W-:-:S04]  /*0e10*/  UIADD3 UR8, UPT, UPT, -UR6, 0x100000, URZ ;  /* 0x0010000006087890 */ /* 0x000fc8000fffe1ff */
[----:B------:R-:W-:Y:S02]  /*0e20*/  USHF.L.U32 UR9, UR8, 0xb, URZ ;  /* 0x0000000b08097899 */ /* 0x000fe400080006ff */
[----:B------:R-:W-:Y:S01]  /*0e30*/  USHF.L.U32 UR8, UR8, 0x1, URZ ;  /* 0x0000000108087899 */ /* 0x000fe200080006ff */
[----:B------:R-:W-:Y:S01]  /*0e40*/  ELECT P1, URZ, PT ;  /* 0x0000000000ff782f */ /* 0x000fe20003820000 */
[----:B------:R-:W2:Y:S10]  /*0e50*/  FENCE.VIEW.ASYNC.S ;  /* 0x00000000000073c6 */ /* 0x000eb40000000000 */
[----:B--2---:R4:W2:Y:S01]  /*0e60*/  SYNCS.EXCH.64 URZ, [UR7+0x1b0], UR8 ;  /* 0x0001b00807ff75b2 */ /* 0x0048a20008000100 */
[----:B------:R4:W3:Y:S01]  /*0e70*/  SYNCS.EXCH.64 URZ, [UR7+0x1c0], UR8 ;  /* 0x0001c00807ff75b2 */ /* 0x0008e20008000100 */
[----:B------:R4:W1:Y:S01]  /*0e80*/  SYNCS.EXCH.64 URZ, [UR7+0x1b8], UR8 ;  /* 0x0001b80807ff75b2 */ /* 0x0008620008000100 */
[----:B------:R4:W1:Y:S02]  /*0e90*/  SYNCS.EXCH.64 URZ, [UR7+0x1c8], UR8 ;  /* 0x0001c80807ff75b2 */ /* 0x0008640008000100 */
[----:B----4-:R-:W-:Y:S01]  /*0ea0*/  NOP ;  /* 0x0000000000007918 */ /* 0x010fe20000000000 */
.L_x_15:
[----:B------:R-:W-:Y:S01]  /*0eb0*/  VOTEU.ALL UP1, P0 ;  /* 0x0000000000ff7886 */ /* 0x000fe20000020000 */
[----:B--23--:R-:W2:Y:S01]  /*0ec0*/  LDCU UR7, c[0x0][0x36c] ;  /* 0x00006d80ff0777ac */ /* 0x00cea20008000800 */
[----:B------:R-:W-:Y:S01]  /*0ed0*/  NOP ;  /* 0x0000000000007918 */ /* 0x000fe20000000000 */
[----:B-1----:R-:W-:Y:S01]  /*0ee0*/  LOP3.LUT R2, R113, 0x1f, RZ, 0xc0, !PT ;  /* 0x0000001f71027812 */ /* 0x002fe200078ec0ff */
[----:B------:R-:W-:Y:S01]  /*0ef0*/  UMOV UR8, 0x20 ;  /* 0x0000002000087882 */ /* 0x000fe20000000000 */
[----:B------:R-:W-:Y:S01]  /*0f00*/  @!UP1 UMOV UR6, 0x400 ;  /* 0x0000040000069882 */ /* 0x000fe20000000000 */
[----:B------:R-:W-:-:S04]  /*0f10*/  @!UP1 UIADD3 UR8, UPT, UPT, -UR8, 0x100000, URZ ;  /* 0x0010000008089890 */ /* 0x000fc8000fffe1ff */
[----:B------:R-:W-:Y:S02]  /*0f20*/  @!UP1 USHF.L.U32 UR9, UR8, 0xb, URZ ;  /* 0x0000000b08099899 */ /* 0x000fe400080006ff */
[----:B------:R-:W-:Y:S02]  /*0f30*/  @!UP1 USHF.L.U32 UR8, UR8, 0x1, URZ ;  /* 0x0000000108089899 */ /* 0x000fe400080006ff */
[----:B------:R-:W-:Y:S01]  /*0f40*/  @!UP1 ULEA UR6, UR37, UR6, 0x18 ;  /* 0x0000000625069291 */ /* 0x000fe2000f8ec0ff */
[----:B------:R-:W-:Y:S01]  /*0f50*/  VOTEU.ALL UP1, P0 ;  /* 0x0000000000ff7886 */ /* 0x000fe20000020000 */
[----:B------:R-:W-:Y:S01]  /*0f60*/  UISETP.NE.AND UP4, UPT, UR10, URZ, UPT ;  /* 0x000000ff0a00728c */ /* 0x000fe2000bf85270 */
[----:B------:R-:W1:Y:S09]  /*0f70*/  FENCE.VIEW.ASYNC.S ;  /* 0x00000000000073c6 */ /* 0x000e720000000000 */
[----:B-1----:R1:W3:Y:S01]  /*0f80*/  @!UP1 SYNCS.EXCH.64 URZ, [UR6+0x1d0], UR8 ;  /* 0x0001d00806ff95b2 */ /* 0x0022e20008000100 */
[----:B--2---:R-:W-:-:S09]  /*0f90*/  UISETP.EQ.U32.AND UP1, UPT, UR7, 0x1, UPT ;  /* 0x000000010700788c */ /* 0x004fd2000bf22070 */
[----:B------:R-:W-:Y:S05]  /*0fa0*/  BRA.U !UP1, `(.L_x_16) ;  /* 0x0000000109087547 */ /* 0x000fea000b800000 */
[----:B---3--:R-:W-:Y:S01]  /*0fb0*/  UCGABAR_ARV ;  /* 0x00000000000079c7 */ /* 0x008fe20008000000 */
[----:B------:R-:W-:Y:S05]  /*0fc0*/  BRA `(.L_x_17) ;  /* 0x0000000000047947 */ /* 0x000fea0003800000 */
.L_x_16:
[----:B---3--:R-:W-:Y:S01]  /*0fd0*/  NOP ;  /* 0x0000000000007918 */ /* 0x008fe20000000000 */
.L_x_17:
[----:B------:R-:W2:Y:S01]  /*0fe0*/  S2R R15, SR_CTAID.Y ;  /* 0x00000000000f7919 */ /* 0x000ea20000002600 */
[----:B------:R-:W-:-:S05]  /*0ff0*/  CS2R.32 R97, SR_CgaSize ;  /* 0x0000000000617805 */ /* 0x000fca0000008a00 */
[----:B------:R-:W-:-:S05]  /*1000*/  IMAD R97, R97, -0xa0, RZ ;  /* 0xffffff6061617824 */ /* 0x000fca00078e02ff */
[----:B-1----:R-:W-:-:S14]  /*1010*/  R2UR UR6, R97 ;  /* 0x00000000610672ca */ /* 0x002fdc00000e0000 */
[----:B------:R-:W1:Y:S01]  /*1020*/  LDCU UR6, c[0x0][UR6+0x2b4] ;  /* 0x00005680060677ac */ /* 0x000e620008000800 */
[----:B------:R-:W-:-:S05]  /*1030*/  CS2R.32 R0, SR_CgaSize ;  /* 0x0000000000007805 */ /* 0x000fca0000008a00 */
[----:B------:R-:W-:-:S06]  /*1040*/  IMAD R0, R0, -0xa0, RZ ;  /* 0xffffff6000007824 */ /* 0x000fcc00078e02ff */
[----:B------:R-:W3:Y:S01]  /*1050*/  LDC R0, c[0x0][R0+0x2a4] ;  /* 0x0000a90000007b82 */ /* 0x000ee20000000800 */
[----:B------:R-:W-:Y:S01]  /*1060*/  PRMT R10, RZ, 0x7610, R10 ;  /* 0x00007610ff0a7816 */ /* 0x000fe2000000000a */
[----:B------:R-:W4:Y:S01]  /*1070*/  S2R R3, SR_CTAID.X ;  /* 0x0000000000037919 */ /* 0x000f220000002500 */
[----:B------:R-:W-:-:S05]  /*1080*/  CS2R.32 R97, SR_CgaSize ;  /* 0x0000000000617805 */ /* 0x000fca0000008a00 */
[----:B------:R-:W-:-:S05]  /*1090*/  IMAD R97, R97, -0xa0, RZ ;  /* 0xffffff6061617824 */ /* 0x000fca00078e02ff */
[----:B------:R-:W-:-:S14]  /*10a0*/  R2UR UR7, R97 ;  /* 0x00000000610772ca */ /* 0x000fdc00000e0000 */
[----:B------:R-:W3:Y:S01]  /*10b0*/  LDCU UR7, c[0x0][UR7+0x2b0] ;  /* 0x00005600070777ac */ /* 0x000ee20008000800 */
[----:B------:R-:W-:Y:S01]  /*10c0*/  UISETP.NE.AND UP2, UPT, UR10, 0x2, UPT ;  /* 0x000000020a00788c */ /* 0x000fe2000bf45270 */
[----:B------:R-:W1:Y:S01]  /*10d0*/  LDC R11, c[0x0][0xb24] ;  /* 0x0002c900ff0b7b82 */ /* 0x000e620000000800 */
[----:B------:R-:W-:-:S05]  /*10e0*/  CS2R.32 R4, SR_CgaSize ;  /* 0x0000000000047805 */ /* 0x000fca0000008a00 */
[----:B------:R-:W-:-:S06]  /*10f0*/  IMAD R4, R4, -0xa0, RZ ;  /* 0xffffff6004047824 */ /* 0x000fcc00078e02ff */
[----:B------:R-:W3:Y:S08]  /*1100*/  LDC R4, c[0x0][R4+0x2a0] ;  /* 0x0000a80004047b82 */ /* 0x000ef00000000800 */
[----:B------:R-:W3:Y:S01]  /*1110*/  LDC R40, c[0x0][0xb24] ;  /* 0x0002c900ff287b82 */ /* 0x000ee20000000800 */
[----:B--2---:R-:W-:-:S07]  /*1120*/  I2FP.F32.U32 R96, R15 ;  /* 0x0000000f00607245 */ /* 0x004fce0000201000 */
[----:B------:R-:W2:Y:S01]  /*1130*/  S2UR UR36, SR_CTAID.Z ;  /* 0x00000000002479c3 */ /* 0x000ea20000002700 */
[----:B-1----:R-:W-:Y:S01]  /*1140*/  ISETP.GE.AND P0, PT, R11, 0x1, PT ;  /* 0x000000010b00780c */ /* 0x002fe20003f06270 */
[----:B----4-:R-:W-:Y:S01]  /*1150*/  IMAD.MOV.U32 R14, RZ, RZ, R3 ;  /* 0x000000ffff0e7224 */ /* 0x010fe200078e0003 */
[----:B------:R-:W-:Y:S01]  /*1160*/  I2FP.F32.U32 R97, R3 ;  /* 0x0000000300617245 */ /* 0x000fe20000201000 */
[----:B------:R-:W-:Y:S01]  /*1170*/  FMUL R96, R96, UR6 ;  /* 0x0000000660607c20 */ /* 0x000fe20008400000 */
[----:B------:R-:W1:Y:S03]  /*1180*/  LDCU UR6, c[0x0][0xb30] ;  /* 0x00016600ff0677ac */ /* 0x000e660008000800 */
[----:B---3--:R-:W-:Y:S02]  /*1190*/  FMUL R97, R97, UR7 ;  /* 0x0000000761617c20 */ /* 0x008fe40008400000 */
[----:B------:R-:W3:Y:S08]  /*11a0*/  F2I.U32.TRUNC.NTZ R96, R96 ;  /* 0x0000006000607305 */ /* 0x000ef0000020f000 */
[----:B------:R-:W4:Y:S01]  /*11b0*/  F2I.U32.TRUNC.NTZ R97, R97 ;  /* 0x0000006100617305 */ /* 0x000f22000020f000 */
[----:B-1----:R-:W-:Y:S01]  /*11c0*/  UISETP.NE.AND UP3, UPT, UR6, 0x1, UPT ;  /* 0x000000010600788c */ /* 0x002fe2000bf65270 */
[----:B---3--:R-:W-:-:S05]  /*11d0*/  IADD3 R96, PT, PT, -R96, RZ, RZ ;  /* 0x000000ff60607210 */ /* 0x008fca0007ffe1ff */
[----:B------:R-:W-:Y:S01]  /*11e0*/  IMAD R96, R0, R96, R15 ;  /* 0x0000006000607224 */ /* 0x000fe200078e020f */
[----:B------:R-:W-:Y:S01]  /*11f0*/  PRMT R0, RZ, 0x7610, R0 ;  /* 0x00007610ff007816 */ /* 0x000fe20000000000 */
[----:B----4-:R-:W-:-:S04]  /*1200*/  IMAD.MOV R97, RZ, RZ, -R97 ;  /* 0x000000ffff617224 */ /* 0x010fc800078e0a61 */
[----:B------:R-:W-:Y:S01]  /*1210*/  IMAD R97, R4, R97, R3 ;  /* 0x0000006104617224 */ /* 0x000fe200078e0203 */
[----:B--2---:R-:W-:Y:S06]  /*1220*/  BRA.U UP4, `(.L_x_18) ;  /* 0x0000000104247547 */ /* 0x004fec000b800000 */
[----:B------:R-:W-:Y:S01]  /*1230*/  ISETP.NE.AND P1, PT, R96, RZ, PT ;  /* 0x000000ff6000720c */ /* 0x000fe20003f25270 */
[----:B------:R-:W-:Y:S01]  /*1240*/  IMAD.MOV.U32 R0, RZ, RZ, 0x3 ;  /* 0x00000003ff007424 */ /* 0x000fe200078e00ff */
[C---:B------:R-:W-:Y:S02]  /*1250*/  LOP3.LUT R4, R97.reuse, 0xfffffffe, RZ, 0xc0, !PT ;  /* 0xfffffffe61047812 */ /* 0x040fe400078ec0ff */
[----:B------:R-:W-:Y:S02]  /*1260*/  ISETP.LT.U32.OR P1, PT, R97, 0x2, !P1 ;  /* 0x000000026100780c */ /* 0x000fe40004f21470 */
[----:B------:R-:W-:Y:S02]  /*1270*/  SHF.L.U32 R0, R0, R4, RZ ;  /* 0x0000000400007219 */ /* 0x000fe400000006ff */
[----:B------:R-:W-:Y:S02]  /*1280*/  SEL R6, RZ, 0x1, !P1 ;  /* 0x00000001ff067807 */ /* 0x000fe40004800000 */
[----:B------:R-:W-:-:S05]  /*1290*/  SEL R5, RZ, 0x2, !P1 ;  /* 0x00000002ff057807 */ /* 0x000fca0004800000 */
[----:B------:R-:W-:-:S05]  /*12a0*/  IMAD.IADD R5, R6, 0x1, R5 ;  /* 0x0000000106057824 */ /* 0x000fca00078e0205 */
[----:B------:R-:W-:Y:S02]  /*12b0*/  PRMT R10, R5, 0x7610, R10 ;  /* 0x00007610050a7816 */ /* 0x000fe4000000000a */
.L_x_18:
[----:B------:R-:W-:Y:S05]  /*12c0*/  @!P0 BRA `(.L_x_19) ;  /* 0x0000000000b88947 */ /* 0x000fea0003800000 */
[----:B------:R-:W1:Y:S01]  /*12d0*/  LDC.64 R6, c[0x0][0xb18] ;  /* 0x0002c600ff067b82 */ /* 0x000e620000000a00 */
[----:B------:R-:W-:-:S07]  /*12e0*/  ISETP.NE.AND P0, PT, R11, 0x1, PT ;  /* 0x000000010b00780c */ /* 0x000fce0003f05270 */
[----:B------:R-:W2:Y:S08]  /*12f0*/  LDC R14, c[0x0][0xb0c] ;  /* 0x0002c300ff0e7b82 */ /* 0x000eb00000000800 */
[----:B------:R-:W3:Y:S08]  /*1300*/  LDC R16, c[0x0][0x370] ;  /* 0x0000dc00ff107b82 */ /* 0x000ef00000000800 */
[----:B------:R-:W4:Y:S01]  /*1310*/  LDC R13, c[0x0][0x374] ;  /* 0x0000dd00ff0d7b82 */ /* 0x000f220000000800 */
[----:B-1----:R-:W-:-:S07]  /*1320*/  ISETP.NE.AND P1, PT, R6, 0x1, PT ;  /* 0x000000010600780c */ /* 0x002fce0003f25270 */
[----:B------:R-:W3:Y:S01]  /*1330*/  LDC.64 R8, c[0x0][0xb10] ;  /* 0x0002c400ff087b82 */ /* 0x000ee20000000a00 */
[----:B--2---:R-:W-:-:S07]  /*1340*/  ISETP.NE.AND P2, PT, R14, 0x1, PT ;  /* 0x000000010e00780c */ /* 0x004fce0003f45270 */
[----:B------:R-:W1:Y:S08]  /*1350*/  LDC R12, c[0x0][0xb20] ;  /* 0x0002c800ff0c7b82 */ /* 0x000e700000000800 */
[----:B------:R-:W2:Y:S01]  /*1360*/  LDC.64 R4, c[0x0][0xb28] ;  /* 0x0002ca00ff047b82 */ /* 0x000ea20000000a00 */
[----:B----4-:R-:W-:-:S04]  /*1370*/  IMAD.HI.U32 R17, R13, R7, RZ ;  /* 0x000000070d117227 */ /* 0x010fc800078e00ff */
[----:B------:R-:W-:-:S04]  /*1380*/  IMAD.HI.U32 R7, R15, R7, RZ ;  /* 0x000000070f077227 */ /* 0x000fc800078e00ff */
[----:B---3--:R-:W-:-:S05]  /*1390*/  IMAD.HI.U32 R18, R16, R8, RZ ;  /* 0x0000000810127227 */ /* 0x008fca00078e00ff */
[-C--:B------:R-:W-:Y:S01]  /*13a0*/  @P2 SHF.R.U32.HI R16, RZ, R9.reuse, R18 ;  /* 0x00000009ff102219 */ /* 0x080fe20000011612 */
[----:B------:R-:W-:Y:S01]  /*13b0*/  IMAD.HI.U32 R18, R3, R8, RZ ;  /* 0x0000000803127227 */ /* 0x000fe200078e00ff */
[-C--:B-1----:R-:W-:Y:S02]  /*13c0*/  @P1 SHF.R.U32.HI R13, RZ, R12.reuse, R17 ;  /* 0x0000000cff0d1219 */ /* 0x082fe40000011611 */
[----:B------:R-:W-:Y:S02]  /*13d0*/  SHF.R.U32.HI R7, RZ, R12, R7 ;  /* 0x0000000cff077219 */ /* 0x000fe40000011607 */
[----:B------:R-:W-:Y:S02]  /*13e0*/  SHF.R.U32.HI R18, RZ, R9, R18 ;  /* 0x00000009ff127219 */ /* 0x000fe40000011612 */
[----:B------:R-:W-:Y:S01]  /*13f0*/  SEL R7, R15, R7, !P1 ;  /* 0x000000070f077207 */ /* 0x000fe20004800000 */
[----:B--2---:R-:W-:Y:S01]  /*1400*/  IMAD.HI.U32 R17, R13, R4, RZ ;  /* 0x000000040d117227 */ /* 0x004fe200078e00ff */
[----:B------:R-:W-:-:S03]  /*1410*/  SEL R18, R3, R18, !P2 ;  /* 0x0000001203127207 */ /* 0x000fc60005000000 */
[----:B------:R-:W-:Y:S01]  /*1420*/  IMAD.HI.U32 R8, R16, R4, RZ ;  /* 0x0000000410087227 */ /* 0x000fe200078e00ff */
[----:B------:R-:W-:-:S04]  /*1430*/  @P0 SHF.R.U32.HI R13, RZ, R5, R17 ;  /* 0x00000005ff0d0219 */ /* 0x000fc80000011611 */
[----:B------:R-:W-:Y:S01]  /*1440*/  @P0 SHF.R.U32.HI R16, RZ, R5, R8 ;  /* 0x00000005ff100219 */ /* 0x000fe20000011608 */
[----:B------:R-:W-:-:S04]  /*1450*/  IMAD R13, R13, R11, RZ ;  /* 0x0000000b0d0d7224 */ /* 0x000fc800078e02ff */
[----:B------:R-:W-:Y:S01]  /*1460*/  IMAD R8, R16, R11, RZ ;  /* 0x0000000b10087224 */ /* 0x000fe200078e02ff */
[----:B------:R-:W-:-:S04]  /*1470*/  ISETP.GE.AND P1, PT, R7, R13, PT ;  /* 0x0000000d0700720c */ /* 0x000fc80003f26270 */
[----:B------:R-:W-:Y:S01]  /*1480*/  ISETP.GE.OR P1, PT, R18, R8, P1 ;  /* 0x000000081200720c */ /* 0x000fe20000f26670 */
[----:B------:R-:W-:-:S05]  /*1490*/  IMAD.HI.U32 R8, R7, R4, RZ ;  /* 0x0000000407087227 */ /* 0x000fca00078e00ff */
[----:B------:R-:W-:-:S04]  /*14a0*/  SHF.R.U32.HI R8, RZ, R5, R8 ;  /* 0x00000005ff087219 */ /* 0x000fc80000011608 */
[----:B------:R-:W-:-:S03]  /*14b0*/  SEL R8, R7, R8, !P0 ;  /* 0x0000000807087207 */ /* 0x000fc60004000000 */
[----:B------:R-:W-:Y:S01]  /*14c0*/  @!P1 IMAD.HI.U32 R9, R18, R4, RZ ;  /* 0x0000000412099227 */ /* 0x000fe200078e00ff */
[----:B------:R-:W-:-:S04]  /*14d0*/  IADD3 R4, PT, PT, -R8, RZ, RZ ;  /* 0x000000ff08047210 */ /* 0x000fc80007ffe1ff */
[----:B------:R-:W-:Y:S01]  /*14e0*/  @!P1 SHF.R.U32.HI R5, RZ, R5, R9 ;  /* 0x00000005ff059219 */ /* 0x000fe20000011609 */
[----:B------:R-:W-:Y:S01]  /*14f0*/  IMAD R4, R11, R4, R7 ;  /* 0x000000040b047224 */ /* 0x000fe200078e0207 */
[----:B------:R-:W-:Y:S02]  /*1500*/  IADD3 R9, PT, PT, -R7, RZ, RZ ;  /* 0x000000ff07097210 */ /* 0x000fe40007ffe1ff */
[----:B------:R-:W-:-:S03]  /*1510*/  @!P1 SEL R5, R18, R5, !P0 ;  /* 0x0000000512059207 */ /* 0x000fc60004000000 */
[----:B------:R-:W-:Y:S02]  /*1520*/  IMAD R9, R6, R9, R15 ;  /* 0x0000000906097224 */ /* 0x000fe400078e020f */
[--C-:B------:R-:W-:Y:S02]  /*1530*/  @!P1 IMAD.IADD R8, R8, 0x1, -R5.reuse ;  /* 0x0000000108089824 */ /* 0x100fe400078e0a05 */
[----:B------:R-:W-:Y:S01]  /*1540*/  @!P1 IMAD R5, R4, R16, R5 ;  /* 0x0000001004059224 */ /* 0x000fe200078e0205 */
[----:B------:R-:W-:Y:S01]  /*1550*/  IADD3 R4, PT, PT, -R18, RZ, RZ ;  /* 0x000000ff12047210 */ /* 0x000fe20007ffe1ff */
[----:B------:R-:W-:Y:S02]  /*1560*/  @!P1 IMAD R7, R8, R11, R18 ;  /* 0x0000000b08079224 */ /* 0x000fe400078e0212 */
[----:B------:R-:W-:Y:S02]  /*1570*/  @!P1 IMAD.MOV.U32 R18, RZ, RZ, R5 ;  /* 0x000000ffff129224 */ /* 0x000fe400078e0005 */
[----:B------:R-:W-:-:S02]  /*1580*/  IMAD R4, R14, R4, R3 ;  /* 0x000000040e047224 */ /* 0x000fc400078e0203 */
[----:B------:R-:W-:Y:S02]  /*1590*/  IMAD R15, R7, R6, R9 ;  /* 0x00000006070f7224 */ /* 0x000fe400078e0209 */
[----:B------:R-:W-:Y:S02]  /*15a0*/  IMAD R14, R18, R14, R4 ;  /* 0x0000000e120e7224 */ /* 0x000fe400078e0204 */
.L_x_19:
[----:B------:R-:W-:Y:S05]  /*15b0*/  BRA.U UP3, `(.L_x_20) ;  /* 0x0000000103407547 */ /* 0x000fea000b800000 */
[----:B------:R-:W1:Y:S08]  /*15c0*/  LDC.64 R6, c[0x0][0xb10] ;  /* 0x0002c400ff067b82 */ /* 0x000e700000000a00 */
[----:B------:R-:W2:Y:S08]  /*15d0*/  LDC.64 R4, c[0x0][0xb18] ;  /* 0x0002c600ff047b82 */ /* 0x000eb00000000a00 */
[----:B------:R-:W3:Y:S08]  /*15e0*/  LDC R8, c[0x0][0xb20] ;  /* 0x0002c800ff087b82 */ /* 0x000ef00000000800 */
[----:B------:R-:W4:Y:S01]  /*15f0*/  LDC R9, c[0x0][0xb0c] ;  /* 0x0002c300ff097b82 */ /* 0x000f220000000800 */
[----:B-1----:R-:W-:-:S05]  /*1600*/  IMAD.HI.U32 R6, R14, R6, RZ ;  /* 0x000000060e067227 */ /* 0x002fca00078e00ff */
[----:B------:R-:W-:Y:S01]  /*1610*/  SHF.R.U32.HI R6, RZ, R7, R6 ;  /* 0x00000007ff067219 */ /* 0x000fe20000011606 */
[----:B--2---:R-:W-:Y:S01]  /*1620*/  IMAD.HI.U32 R5, R15, R5, RZ ;  /* 0x000000050f057227 */ /* 0x004fe200078e00ff */
[----:B------:R-:W-:-:S04]  /*1630*/  ISETP.NE.AND P0, PT, R4, 0x1, PT ;  /* 0x000000010400780c */ /* 0x000fc80003f05270 */
[----:B---3--:R-:W-:-:S04]  /*1640*/  SHF.R.U32.HI R5, RZ, R8, R5 ;  /* 0x00000008ff057219 */ /* 0x008fc80000011605 */
[----:B------:R-:W-:Y:S02]  /*1650*/  SEL R5, R15, R5, !P0 ;  /* 0x000000050f057207 */ /* 0x000fe40004000000 */
[----:B----4-:R-:W-:-:S04]  /*1660*/  ISETP.NE.AND P1, PT, R9, 0x1, PT ;  /* 0x000000010900780c */ /* 0x010fc80003f25270 */
[----:B------:R-:W-:-:S05]  /*1670*/  SEL R7, R14, R6, !P1 ;  /* 0x000000060e077207 */ /* 0x000fca0004800000 */
[----:B------:R-:W-:Y:S02]  /*1680*/  IMAD.IADD R6, R5, 0x1, -R7 ;  /* 0x0000000105067824 */ /* 0x000fe400078e0a07 */
[----:B------:R-:W-:Y:S02]  /*1690*/  IMAD.IADD R5, R7, 0x1, -R5 ;  /* 0x0000000107057824 */ /* 0x000fe400078e0a05 */
[----:B------:R-:W-:Y:S02]  /*16a0*/  IMAD R14, R6, R9, R14 ;  /* 0x00000009060e7224 */ /* 0x000fe400078e020e */
[----:B------:R-:W-:Y:S02]  /*16b0*/  IMAD R15, R5, R4, R15 ;  /* 0x00000004050f7224 */ /* 0x000fe400078e020f */
.L_x_20:
[----:B------:R-:W-:Y:S05]  /*16c0*/  BRA.U !UP1, `(.L_x_21) ;  /* 0x00000001090c7547 */ /* 0x000fea000b800000 */
[----:B------:R-:W-:Y:S01]  /*16d0*/  UCGABAR_WAIT ;  /* 0x0000000000007dc7 */ /* 0x000fe20008000000 */
[----:B------:R-:W-:Y:S01]  /*16e0*/  CCTL.IVALL ;  /* 0x00000000ff00798f */ /* 0x000fe20002000000 */
[----:B------:R-:W-:Y:S05]  /*16f0*/  BRA `(.L_x_22) ;  /* 0x0000000000047947 */ /* 0x000fea0003800000 */
.L_x_21:
[----:B------:R-:W-:Y:S06]  /*1700*/  BAR.SYNC.DEFER_BLOCKING 0x0 ;  /* 0x0000000000007b1d */ /* 0x000fec0000010000 */
.L_x_22:
[----:B------:R-:W-:Y:S05]  /*1710*/  BRA.U UP2, `(.L_x_23) ;  /* 0x0000001902647547 */ /* 0x000fea000b800000 */
[----:B------:R-:W1:Y:S01]  /*1720*/  LDCU UR4, c[0x0][0x38c] ;  /* 0x00007180ff0477ac */ /* 0x000e620008000800 */
[----:B------:R-:W2:Y:S01]  /*1730*/  LDC R8, c[0x0][0x370] ;  /* 0x0000dc00ff087b82 */ /* 0x000ea20000000800 */
[C---:B------:R-:W-:Y:S01]  /*1740*/  IMAD.SHL.U32 R19, R3.reuse, 0x80, RZ ;  /* 0x0000008003137824 */ /* 0x040fe200078e00ff */
[----:B------:R-:W-:Y:S01]  /*1750*/  PLOP3.LUT P1, PT, PT, PT, UP5, 0x80, 0x8 ;  /* 0x000000000008781c */ /* 0x000fe20003f2f058 */
[----:B------:R-:W-:Y:S01]  /*1760*/  UISETP.NE.AND UP1, UPT, UR10, URZ, UPT ;  /* 0x000000ff0a00728c */ /* 0x000fe2000bf25270 */
[----:B------:R-:W-:Y:S01]  /*1770*/  ISETP.NE.AND P4, PT, R2, RZ, P5 ;  /* 0x000000ff0200720c */ /* 0x000fe20002f85270 */
[----:B------:R-:W-:Y:S01]  /*1780*/  IMAD.SHL.U32 R18, R3, 0x40, RZ ;  /* 0x0000004003127824 */ /* 0x000fe200078e00ff */
[----:B------:R-:W-:Y:S01]  /*1790*/  PLOP3.LUT P1, PT, P1, PT, PT, 0x8, 0x80 ;  /* 0x000000000080781c */ /* 0x000fe20000f2e170 */
[----:B------:R-:W-:Y:S01]  /*17a0*/  IMAD.MOV.U32 R17, RZ, RZ, 0x1 ;  /* 0x00000001ff117424 */ /* 0x000fe200078e00ff */
[----:B------:R-:W3:Y:S01]  /*17b0*/  LDC R0, c[0x0][0x374] ;  /* 0x0000dd00ff007b82 */ /* 0x000ee20000000800 */
[----:B------:R-:W-:Y:S01]  /*17c0*/  IMAD.MOV.U32 R16, RZ, RZ, RZ ;  /* 0x000000ffff107224 */ /* 0x000fe200078e00ff */
[----:B------:R-:W-:Y:S01]  /*17d0*/  CS2R R12, SRZ ;  /* 0x00000000000c7805 */ /* 0x000fe2000001ff00 */
[----:B------:R-:W-:Y:S01]  /*17e0*/  IMAD.MOV.U32 R11, RZ, RZ, 0x1 ;  /* 0x00000001ff0b7424 */ /* 0x000fe200078e00ff */
[----:B------:R-:W-:Y:S01]  /*17f0*/  LOP3.LUT R19, R19, 0x80, RZ, 0xc0, !PT ;  /* 0x0000008013137812 */ /* 0x000fe200078ec0ff */
[----:B------:R-:W-:Y:S01]  /*1800*/  USEL UR22, UR13, 0x2, UP1 ;  /* 0x000000020d167887 */ /* 0x000fe20008800000 */
[----:B------:R-:W4:Y:S01]  /*1810*/  LDCU.64 UR14, c[0x0][0x348] ;  /* 0x00006900ff0e77ac */ /* 0x000f220008000a00 */
[----:B-1----:R-:W-:Y:S01]  /*1820*/  UIADD3 UR5, UPT, UPT, UR4, 0x3f, URZ ;  /* 0x0000003f04057890 */ /* 0x002fe2000fffe0ff */
[----:B------:R-:W-:-:S03]  /*1830*/  UMOV UR23, URZ ;  /* 0x000000ff00177c82 */ /* 0x000fc60008000000 */
[----:B------:R-:W-:-:S04]  /*1840*/  USHF.R.S32.HI UR6, URZ, 0x1f, UR5 ;  /* 0x0000001fff067899 */ /* 0x000fc80008011405 */
[----:B------:R-:W-:Y:S02]  /*1850*/  ULEA.HI UR6, UR6, UR5, URZ, 0x6 ;  /* 0x0000000506067291 */ /* 0x000fe4000f8f30ff */
[----:B------:R-:W-:Y:S02]  /*1860*/  UIADD3 UR5, UPT, UPT, UR4, -0x1, URZ ;  /* 0xffffffff04057890 */ /* 0x000fe4000fffe0ff */
[----:B------:R-:W-:Y:S02]  /*1870*/  USHF.R.S32.HI UR6, URZ, 0x6, UR6 ;  /* 0x00000006ff067899 */ /* 0x000fe40008011406 */
[----:B------:R-:W-:Y:S02]  /*1880*/  UISETP.GE.U32.AND UP2, UPT, UR5, -0x7f, UPT ;  /* 0xffffff810500788c */ /* 0x000fe4000bf46070 */
[----:B------:R-:W-:Y:S02]  /*1890*/  UISETP.LT.U32.AND UP0, UPT, UR6, 0x10, UPT ;  /* 0x000000100600788c */ /* 0x000fe4000bf01070 */
[----:B------:R-:W-:-:S02]  /*18a0*/  UIADD3 UR4, UPT, UPT, UR4, 0x7e, URZ ;  /* 0x0000007e04047890 */ /* 0x000fc4000fffe0ff */
[----:B------:R-:W-:-:S04]  /*18b0*/  USEL UR5, UR6, 0x10, UP0 ;  /* 0x0000001006057887 */ /* 0x000fc80008000000 */
[----:B------:R-:W-:Y:S02]  /*18c0*/  UIADD3 UR21, UPT, UPT, UR5, -0x1, URZ ;  /* 0xffffffff05157890 */ /* 0x000fe4000fffe0ff */
[----:B------:R-:W-:Y:S02]  /*18d0*/  @UP2 UIADD3 UR21, UPT, UPT, UR5, URZ, URZ ;  /* 0x000000ff05152290 */ /* 0x000fe4000fffe0ff */
[----:B------:R-:W-:Y:S02]  /*18e0*/  UIADD3 UR24, UPT, UPT, UR6, -UR5, URZ ;  /* 0x8000000506187290 */ /* 0x000fe4000fffe0ff */
[----:B------:R-:W-:Y:S02]  /*18f0*/  UIADD3 UR13, UPT, UPT, UR21, 0x1, URZ ;  /* 0x00000001150d7890 */ /* 0x000fe4000fffe0ff */
[----:B--2-4-:R-:W-:-:S12]  /*1900*/  UIADD3 UR21, UPT, UPT, -UR21, URZ, URZ ;  /* 0x000000ff15157290 */ /* 0x014fd8000fffe1ff */
.L_x_43:
[----:B------:R-:W-:Y:S01]  /*1910*/  UISETP.NE.AND UP0, UPT, UR37, URZ, UPT ;  /* 0x000000ff2500728c */ /* 0x000fe2000bf05270 */
[----:B------:R-:W1:Y:S08]  /*1920*/  S2UR UR37, SR_CgaCtaId ;  /* 0x00000000002579c3 */ /* 0x000e700000008800 */
[----:B------:R-:W-:Y:S05]  /*1930*/  BRA.U UP0, `(.L_x_24) ;  /* 0x0000000100347547 */ /* 0x000fea000b800000 */
[----:B------:R-:W2:Y:S01]  /*1940*/  S2R R2, SR_CgaCtaId ;  /* 0x0000000000027919 */ /* 0x000ea20000008800 */
[----:B------:R-:W-:-:S04]  /*1950*/  MOV R3, 0x400 ;  /* 0x0000040000037802 */ /* 0x000fc80000000f00 */
[----:B--2---:R-:W-:Y:S02]  /*1960*/  LEA R2, R2, R3, 0x18 ;  /* 0x0000000302027211 */ /* 0x004fe400078ec0ff */
[----:B------:R-:W-:-:S03]  /*1970*/  SHF.L.U32 R3, R11, 0x1f, RZ ;  /* 0x0000001f0b037819 */ /* 0x000fc600000006ff */
[----:B------:R-:W-:-:S04]  /*1980*/  IMAD R2, R12, 0x8, R2 ;  /* 0x000000080c027824 */ /* 0x000fc800078e0202 */
[----:B------:R-:W2:Y:S02]  /*1990*/  SYNCS.PHASECHK.TRANS64.TRYWAIT P0, [R2+URZ+0x1c0], R3 ;  /* 0x0001c003020075a7 */ /* 0x000ea400080011ff */
[----:B--2---:R-:W-:Y:S05]  /*19a0*/  @!P0 BRA `(.L_x_25) ;  /* 0x0000008800548947 */ /* 0x004fea0003800000 */
.L_x_157:
[----:B------:R-:W-:Y:S01]  /*19b0*/  VIADD R12, R12, 0x1 ;  /* 0x000000010c0c7836 */ /* 0x000fe20000000000 */
[----:B------:R2:W-:Y:S04]  /*19c0*/  SYNCS.ARRIVE.TRANS64.A1T0 RZ, [R2+URZ+0x1b0], RZ ;  /* 0x0001b0ff02ff79a7 */ /* 0x0005e800081000ff */
[----:B------:R-:W-:-:S04]  /*19d0*/  ISETP.NE.AND P0, PT, R12, 0x2, PT ;  /* 0x000000020c00780c */ /* 0x000fc80003f05270 */
[----:B------:R-:W-:Y:S02]  /*19e0*/  SEL R12, R12, RZ, P0 ;  /* 0x000000ff0c0c7207 */ /* 0x000fe40000000000 */
[----:B--2---:R-:W-:-:S04]  /*19f0*/  SEL R2, RZ, 0x1, P0 ;  /* 0x00000001ff027807 */ /* 0x004fc80000000000 */
[----:B------:R-:W-:-:S07]  /*1a00*/  LOP3.LUT R11, R11, R2, RZ, 0x3c, !PT ;  /* 0x000000020b0b7212 */ /* 0x000fce00078e3cff */
.L_x_24:
[----:B------:R-:W-:Y:S01]  /*1a10*/  UMOV UR7, 0x400 ;  /* 0x0000040000077882 */ /* 0x000fe20000000000 */
[----:B------:R-:W-:Y:S01]  /*1a20*/  SHF.L.U32 R2, R17, 0x1f, RZ ;  /* 0x0000001f11027819 */ /* 0x000fe200000006ff */
[----:B-1----:R-:W-:Y:S01]  /*1a30*/  ULEA UR7, UR37, UR7, 0x18 ;  /* 0x0000000725077291 */ /* 0x002fe2000f8ec0ff */
[----:B------:R-:W-:Y:S01]  /*1a40*/  R2UR UR35, R18 ;  /* 0x00000000122372ca */ /* 0x000fe200000e0000 */
[----:B------:R-:W-:Y:S01]  /*1a50*/  UISETP.GE.U32.AND UP0, UPT, UR4, 0x7f, UPT ;  /* 0x0000007f0400788c */ /* 0x000fe2000bf06070 */
[----:B------:R-:W-:Y:S01]  /*1a60*/  R2UR UR11, R19 ;  /* 0x00000000130b72ca */ /* 0x000fe200000e0000 */
[----:B------:R-:W-:Y:S01]  /*1a70*/  ULEA UR8, UR23, UR7, 0x3 ;  /* 0x0000000717087291 */ /* 0x000fe2000f8e18ff */
[----:B------:R-:W-:-:S08]  /*1a80*/  UMOV UR25, URZ ;  /* 0x000000ff00197c82 */ /* 0x000fd00008000000 */
[----:B------:R1:W2:Y:S01]  /*1a90*/  SYNCS.PHASECHK.TRANS64.TRYWAIT P0, [UR8+0x80], R2 ;  /* 0x00008002ff0075a7 */ /* 0x0002a20008001108 */
[----:B------:R-:W-:-:S13]  /*1aa0*/  R2UR UR8, R15 ;  /* 0x000000000f0872ca */ /* 0x000fda00000e0000 */
[----:B------:R-:W-:Y:S01]  /*1ab0*/  ULEA UR11, UR8, UR11, 0x8 ;  /* 0x0000000b080b7291 */ /* 0x000fe2000f8e40ff */
[----:B-1----:R-:W-:-:S05]  /*1ac0*/  LEA.HI R2, R14, R14, RZ, 0x1 ;  /* 0x0000000e0e027211 */ /* 0x002fca00078f08ff */
[----:B------:R-:W-:-:S05]  /*1ad0*/  IMAD.SHL.U32 R2, R2, 0x40, RZ ;  /* 0x0000004002027824 */ /* 0x000fca00078e00ff */
[----:B------:R-:W-:-:S04]  /*1ae0*/  LOP3.LUT R2, R2, 0xffffff80, RZ, 0xc0, !PT ;  /* 0xffffff8002027812 */ /* 0x000fc800078ec0ff */
[----:B------:R-:W-:-:S13]  /*1af0*/  R2UR UR9, R2 ;  /* 0x00000000020972ca */ /* 0x000fda00000e0000 */
[----:B------:R-:W-:Y:S01]  /*1b00*/  ULOP3.LUT UR35, UR9, 0x40, UR35, 0xf8, !UPT ;  /* 0x0000004009237892 */ /* 0x000fe2000f8ef823 */
[----:B------:R-:W-:Y:S11]  /*1b10*/  BRA.U !UP0, `(.L_x_26) ;  /* 0x0000000108c07547 */ /* 0x000ff6000b800000 */
[----:B------:R-:W-:Y:S01]  /*1b20*/  UMOV UR16, UR21 ;  /* 0x0000001500107c82 */ /* 0x000fe20008000000 */
[----:B------:R-:W-:Y:S01]  /*1b30*/  UMOV UR17, UR23 ;  /* 0x0000001700117c82 */ /* 0x000fe20008000000 */
[----:B------:R-:W-:-:S05]  /*1b40*/  UMOV UR34, URZ ;  /* 0x000000ff00227c82 */ /* 0x000fca0008000000 */
.L_x_32:
[----:B------:R-:W-:Y:S01]  /*1b50*/  ULEA UR33, UR17, UR7, 0x3 ;  /* 0x0000000711217291 */ /* 0x000fe2000f8e18ff */
[----:B------:R-:W-:Y:S01]  /*1b60*/  @P5 MOV R3, 0x6000 ;  /* 0x0000600000035802 */ /* 0x000fe20000000f00 */
[----:B-12-4-:R-:W-:Y:S10]  /*1b70*/  @P0 BRA `(.L_x_27) ;  /* 0x00000000000c0947 */ /* 0x016ff40003800000 */
[----:B------:R-:W-:-:S04]  /*1b80*/  SHF.L.U32 R4, R17, 0x1f, RZ ;  /* 0x0000001f11047819 */ /* 0x000fc800000006ff */
[----:B------:R-:W1:Y:S02]  /*1b90*/  SYNCS.PHASECHK.TRANS64.TRYWAIT P0, [UR33+0x80], R4 ;  /* 0x00008004ff0075a7 */ /* 0x000e640008001121 */
[----:B-1----:R-:W-:Y:S05]  /*1ba0*/  @!P0 BRA `(.L_x_28) ;  /* 0x0000008400e88947 */ /* 0x002fea0003800000 */
.L_x_27:
[----:B------:R2:W-:Y:S01]  /*1bb0*/  @P5 SYNCS.ARRIVE.TRANS64 RZ, [UR33], R3 ;  /* 0x00000003ffff59a7 */ /* 0x0005e20008000021 */
[----:B------:R-:W-:Y:S02]  /*1bc0*/  ULOP3.LUT UR8, UR22, 0x2, URZ, 0xfc, !UPT ;  /* 0x0000000216087892 */ /* 0x000fe4000f8efcff */
[----:B------:R-:W-:Y:S02]  /*1bd0*/  UIADD3 UR16, UPT, UPT, UR16, 0x1, URZ ;  /* 0x0000000110107890 */ /* 0x000fe4000fffe0ff */
[----:B------:R-:W-:Y:S02]  /*1be0*/  UISETP.NE.AND UP0, UPT, UR8, 0x2, UPT ;  /* 0x000000020800788c */ /* 0x000fe4000bf05270 */
[----:B------:R-:W-:-:S07]  /*1bf0*/  UISETP.NE.AND UP2, UPT, UR16, 0x1, UPT ;  /* 0x000000011000788c */ /* 0x000fce000bf45270 */
[----:B------:R-:W-:Y:S05]  /*1c00*/  BRA.U UP0, `(.L_x_29) ;  /* 0x0000000100047547 */ /* 0x000fea000b800000 */
[----:B------:R-:W-:Y:S05]  /*1c10*/  BPT.TRAP 0x1 ;  /* 0x000000040000795c */ /* 0x000fea0000300000 */
.L_x_29:
[----:B------:R-:W-:Y:S04]  /*1c20*/  BSSY.RECONVERGENT B0, `(.L_x_30) ;  /* 0x0000003000007945 */ /* 0x000fe80003800200 */
[----:B------:R-:W-:Y:S05]  /*1c30*/  @!P4 BRA `(.L_x_31) ;  /* 0x000000000004c947 */ /* 0x000fea0003800000 */
[----:B------:R-:W-:Y:S05]  /*1c40*/  BPT.TRAP 0x1 ;  /* 0x000000040000795c */ /* 0x000fea0000300000 */
.L_x_31:
[----:B------:R-:W-:Y:S05]  /*1c50*/  BSYNC.RECONVERGENT B0 ;  /* 0x0000000000007941 */ /* 0x000fea0003800200 */
.L_x_30:
[----:B------:R-:W-:Y:S02]  /*1c60*/  UIADD3 UR23, UPT, UPT, UR17, 0x1, URZ ;  /* 0x0000000111177890 */ /* 0x000fe4000fffe0ff */
[----:B------:R-:W-:Y:S02]  /*1c70*/  ULEA UR32, UR17, UR7, 0xc ;  /* 0x0000000711207291 */ /* 0x000fe4000f8e60ff */
[----:B------:R-:W-:Y:S02]  /*1c80*/  UISETP.NE.AND UP0, UPT, UR23, 0x10, UPT ;  /* 0x000000101700788c */ /* 0x000fe4000bf05270 */
[----:B------:R-:W-:Y:S02]  /*1c90*/  UIADD3 UR28, UP1, UPT, UR14, 0x80, URZ ;  /* 0x000000800e1c7890 */ /* 0x000fe4000ff3e0ff */
[----:B------:R-:W-:Y:S02]  /*1ca0*/  USEL UR9, URZ, 0x1, UP0 ;  /* 0x00000001ff097887 */ /* 0x000fe40008000000 */
[----:B------:R-:W-:-:S02]  /*1cb0*/  USEL UR23, UR23, URZ, UP0 ;  /* 0x000000ff17177287 */ /* 0x000fc40008000000 */
[----:B------:R-:W-:Y:S02]  /*1cc0*/  UIADD3 UR26, UP0, UPT, UR14, 0x180, URZ ;  /* 0x000001800e1a7890 */ /* 0x000fe4000ff1e0ff */
[----:B------:R-:W-:Y:S01]  /*1cd0*/  ULEA UR8, UR23, UR7, 0x3 ;  /* 0x0000000717087291 */ /* 0x000fe2000f8e18ff */
[----:B------:R-:W-:Y:S01]  /*1ce0*/  LOP3.LUT R17, R17, UR9, RZ, 0x3c, !PT ;  /* 0x0000000911117c12 */ /* 0x000fe2000f8e3cff */
[----:B------:R-:W-:Y:S02]  /*1cf0*/  ULOP3.LUT UR33, UR33, 0xfefffff8, URZ, 0xc0, !UPT ;  /* 0xfefffff821217892 */ /* 0x000fe4000f8ec0ff */
[----:B------:R-:W-:Y:S01]  /*1d00*/  UIADD3.X UR29, UPT, UPT, URZ, UR15, URZ, UP1, !UPT ;  /* 0x0000000fff1d7290 */ /* 0x000fe20008ffe4ff */
[----:B-1----:R-:W-:Y:S01]  /*1d10*/  SHF.L.U32 R2, R17, 0x1f, RZ ;  /* 0x0000001f11027819 */ /* 0x002fe200000006ff */
[----:B------:R-:W-:Y:S02]  /*1d20*/  UIADD3 UR32, UPT, UPT, UR32, 0x6400, URZ ;  /* 0x0000640020207890 */ /* 0x000fe4000fffe0ff */
[----:B------:R-:W-:Y:S01]  /*1d30*/  UIADD3.X UR27, UPT, UPT, URZ, UR15, URZ, UP0, !UPT ;  /* 0x0000000fff1b7290 */ /* 0x000fe200087fe4ff */
[----:B------:R1:W4:Y:S01]  /*1d40*/  SYNCS.PHASECHK.TRANS64.TRYWAIT P0, [UR8+0x80], R2 ;  /* 0x00008002ff0075a7 */ /* 0x0003220008001108 */
[----:B------:R-:W-:Y:S01]  /*1d50*/  ULEA UR8, UR17, UR7, 0xd ;  /* 0x0000000711087291 */ /* 0x000fe2000f8e68ff */
[----:B------:R-:W-:Y:S01]  /*1d60*/  UMOV UR18, 0x0 ;  /* 0x0000000000127882 */ /* 0x000fe20000000000 */
[----:B------:R-:W-:-:S02]  /*1d70*/  UMOV UR19, 0x10000000 ;  /* 0x1000000000137882 */ /* 0x000fc40000000000 */
[----:B------:R-:W-:Y:S01]  /*1d80*/  UIADD3 UR8, UPT, UPT, UR8, 0x16400, URZ ;  /* 0x0001640008087890 */ /* 0x000fe2000fffe0ff */
[----:B------:R2:W-:Y:S01]  /*1d90*/  UTMALDG.3D.2CTA [UR32], [UR28], desc[UR18] ;  /* 0x000012201c0075b4 */ /* 0x0005e20008211000 */
[----:B------:R-:W-:Y:S01]  /*1da0*/  UMOV UR10, UR34 ;  /* 0x00000022000a7c82 */ /* 0x000fe20008000000 */
[----:B------:R-:W-:Y:S01]  /*1db0*/  UMOV UR12, UR36 ;  /* 0x00000024000c7c82 */ /* 0x000fe20008000000 */
[----:B------:R-:W-:Y:S01]  /*1dc0*/  UMOV UR9, UR33 ;  /* 0x0000002100097c82 */ /* 0x000fe20008000000 */
[----:B------:R-:W-:Y:S01]  /*1dd0*/  UMOV UR25, UR13 ;  /* 0x0000000d00197c82 */ /* 0x000fe20008000000 */
[----:B------:R-:W-:-:S03]  /*1de0*/  UMOV UR17, UR23 ;  /* 0x0000001700117c82 */ /* 0x000fc60008000000 */
[----:B------:R1:W-:Y:S01]  /*1df0*/  UTMALDG.3D.2CTA [UR8], [UR26], desc[UR18] ;  /* 0x000012081a0075b4 */ /* 0x0003e20008211000 */
[----:B--2---:R-:W-:Y:S01]  /*1e00*/  UIADD3 UR34, UPT, UPT, UR34, 0x40, URZ ;  /* 0x0000004022227890 */ /* 0x004fe2000fffe0ff */
[----:B------:R-:W-:Y:S11]  /*1e10*/  BRA.U UP2, `(.L_x_32) ;  /* 0xfffffffd024c7547 */ /* 0x000ff6000b83ffff */
.L_x_26:
[----:B-1----:R-:W-:Y:S01]  /*1e20*/  ULEA UR8, UR23, UR7, 0x3 ;  /* 0x0000000717087291 */ /* 0x002fe2000f8e18ff */
[----:B------:R-:W-:Y:S01]  /*1e30*/  SHF.L.U32 R2, R17, 0x1f, RZ ;  /* 0x0000001f11027819 */ /* 0x000fe200000006ff */
[----:B------:R-:W-:Y:S01]  /*1e40*/  @!P1 SYNCS.ARRIVE.TRANS64.A1T0 RZ, [UR7+0x148], RZ ;  /* 0x000148ffffff99a7 */ /* 0x000fe20008100007 */
[----:B------:R-:W-:-:S06]  /*1e50*/  UISETP.GT.AND UP0, UPT, UR6, UR5, UPT ;  /* 0x000000050600728c */ /* 0x000fcc000bf04270 */
[----:B--2-4-:R1:W2:Y:S03]  /*1e60*/  SYNCS.PHASECHK.TRANS64.TRYWAIT P0, [UR8+0x80], R2 ;  /* 0x00008002ff0075a7 */ /* 0x0142a60008001108 */
[----:B------:R-:W-:Y:S05]  /*1e70*/  BRA.U !UP0, `(.L_x_33) ;  /* 0x0000000108c07547 */ /* 0x000fea000b800000 */
[----:B------:R-:W-:Y:S01]  /*1e80*/  UIADD3 UR26, UPT, UPT, UR24, UR25, URZ ;  /* 0x00000019181a7290 */ /* 0x000fe2000fffe0ff */
[----:B------:R-:W-:-:S11]  /*1e90*/  UMOV UR27, UR23 ;  /* 0x00000017001b7c82 */ /* 0x000fd60008000000 */
.L_x_39:
[----:B------:R-:W-:Y:S01]  /*1ea0*/  ULEA UR17, UR27, UR7, 0x3 ;  /* 0x000000071b117291 */ /* 0x000fe2000f8e18ff */
[----:B--2---:R-:W-:Y:S01]  /*1eb0*/  @P5 MOV R3, 0x6000 ;  /* 0x0000600000035802 */ /* 0x004fe20000000f00 */
[----:B-12---:R-:W-:Y:S10]  /*1ec0*/  @P0 BRA `(.L_x_34) ;  /* 0x00000000000c0947 */ /* 0x006ff40003800000 */
[----:B------:R-:W-:-:S04]  /*1ed0*/  SHF.L.U32 R4, R17, 0x1f, RZ ;  /* 0x0000001f11047819 */ /* 0x000fc800000006ff */
[----:B------:R-:W2:Y:S02]  /*1ee0*/  SYNCS.PHASECHK.TRANS64.TRYWAIT P0, [UR17+0x80], R4 ;  /* 0x00008004ff0075a7 */ /* 0x000ea40008001111 */
[----:B--2---:R-:W-:Y:S05]  /*1ef0*/  @!P0 BRA `(.L_x_35) ;  /* 0x00000084002c8947 */ /* 0x004fea0003800000 */
.L_x_34:
[----:B------:R2:W-:Y:S01]  /*1f00*/  @P5 SYNCS.ARRIVE.TRANS64 RZ, [UR17], R3 ;  /* 0x00000003ffff59a7 */ /* 0x0005e20008000011 */
[----:B------:R-:W-:-:S04]  /*1f10*/  ULOP3.LUT UR8, UR22, 0x2, URZ, 0xfc, !UPT ;  /* 0x0000000216087892 */ /* 0x000fc8000f8efcff */
[----:B------:R-:W-:-:S09]  /*1f20*/  UISETP.NE.AND UP0, UPT, UR8, 0x2, UPT ;  /* 0x000000020800788c */ /* 0x000fd2000bf05270 */
[----:B------:R-:W-:Y:S05]  /*1f30*/  BRA.U UP0, `(.L_x_36) ;  /* 0x0000000100047547 */ /* 0x000fea000b800000 */
[----:B------:R-:W-:Y:S05]  /*1f40*/  BPT.TRAP 0x1 ;  /* 0x000000040000795c */ /* 0x000fea0000300000 */
.L_x_36:
[----:B------:R-:W-:Y:S04]  /*1f50*/  BSSY.RECONVERGENT B0, `(.L_x_37) ;  /* 0x0000003000007945 */ /* 0x000fe80003800200 */
[----:B------:R-:W-:Y:S05]  /*1f60*/  @!P4 BRA `(.L_x_38) ;  /* 0x000000000004c947 */ /* 0x000fea0003800000 */
[----:B------:R-:W-:Y:S05]  /*1f70*/  BPT.TRAP 0x1 ;  /* 0x000000040000795c */ /* 0x000fea0000300000 */
.L_x_38:
[----:B------:R-:W-:Y:S05]  /*1f80*/  BSYNC.RECONVERGENT B0 ;  /* 0x0000000000007941 */ /* 0x000fea0003800200 */
.L_x_37:
        /* <DEDUP_REMOVED lines=9> */
[----:B------:R-:W-:Y:S02]  /*2020*/  USHF.L.U32 UR18, UR25, 0x6, URZ ;  /* 0x0000000619127899 */ /* 0x000fe400080006ff */
[----:B------:R-:W-:Y:S01]  /*2030*/  ULOP3.LUT UR17, UR17, 0xfefffff8, URZ, 0xc0, !UPT ;  /* 0xfefffff811117892 */ /* 0x000fe2000f8ec0ff */
[----:B-1----:R-:W-:Y:S01]  /*2040*/  SHF.L.U32 R2, R17, 0x1f, RZ ;  /* 0x0000001f11027819 */ /* 0x002fe200000006ff */
[----:B------:R-:W-:Y:S02]  /*2050*/  UIADD3 UR16, UPT, UPT, UR16, 0x6400, URZ ;  /* 0x0000640010107890 */ /* 0x000fe4000fffe0ff */
[----:B------:R-:W-:Y:S01]  /*2060*/  UIADD3.X UR33, UPT, UPT, URZ, UR15, URZ, UP1, !UPT ;  /* 0x0000000fff217290 */ /* 0x000fe20008ffe4ff */
[----:B------:R4:W1:Y:S01]  /*2070*/  SYNCS.PHASECHK.TRANS64.TRYWAIT P0, [UR8+0x80], R2 ;  /* 0x00008002ff0075a7 */ /* 0x0008620008001108 */
[----:B------:R-:W-:-:S02]  /*2080*/  ULEA UR8, UR27, UR7, 0xd ;  /* 0x000000071b087291 */ /* 0x000fc4000f8e68ff */
[----:B------:R-:W-:Y:S02]  /*2090*/  UIADD3.X UR31, UPT, UPT, URZ, UR15, URZ, UP0, !UPT ;  /* 0x0000000fff1f7290 */ /* 0x000fe400087fe4ff */
[----:B------:R-:W-:Y:S01]  /*20a0*/  UIADD3 UR8, UPT, UPT, UR8, 0x16400, URZ ;  /* 0x0001640008087890 */ /* 0x000fe2000fffe0ff */
[----:B------:R-:W-:Y:S01]  /*20b0*/  UMOV UR28, 0x0 ;  /* 0x00000000001c7882 */ /* 0x000fe20000000000 */
[----:B------:R-:W-:Y:S01]  /*20c0*/  UMOV UR29, 0x10000000 ;  /* 0x10000000001d7882 */ /* 0x000fe20000000000 */
[----:B------:R-:W-:Y:S01]  /*20d0*/  UMOV UR19, UR35 ;  /* 0x0000002300137c82 */ /* 0x000fe20008000000 */
[----:B------:R-:W-:Y:S01]  /*20e0*/  UMOV UR20, UR36 ;  /* 0x0000002400147c82 */ /* 0x000fe20008000000 */
[----:B------:R-:W-:Y:S01]  /*20f0*/  UMOV UR12, UR36 ;  /* 0x00000024000c7c82 */ /* 0x000fe20008000000 */
[----:B------:R-:W-:Y:S01]  /*2100*/  UMOV UR9, UR17 ;  /* 0x0000001100097c82 */ /* 0x000fe20008000000 */
[----:B------:R-:W-:Y:S01]  /*2110*/  UMOV UR10, UR18 ;  /* 0x00000012000a7c82 */ /* 0x000fe20008000000 */
[----:B------:R4:W-:Y:S01]  /*2120*/  UTMALDG.3D.2CTA [UR16], [UR32], desc[UR28] ;  /* 0x00001c10200075b4 */ /* 0x0009e20008211000 */
[----:B------:R-:W-:Y:S01]  /*2130*/  UIADD3 UR25, UPT, UPT, UR25, 0x1, URZ ;  /* 0x0000000119197890 */ /* 0x000fe2000fffe0ff */
[----:B------:R-:W-:-:S03]  /*2140*/  UMOV UR27, UR23 ;  /* 0x00000017001b7c82 */ /* 0x000fc60008000000 */
[----:B------:R-:W-:Y:S01]  /*2150*/  UISETP.NE.AND UP0, UPT, UR25, UR26, UPT ;  /* 0x0000001a1900728c */ /* 0x000fe2000bf05270 */
[----:B------:R4:W-:Y:S08]  /*2160*/  UTMALDG.3D.2CTA [UR8], [UR30], desc[UR28] ;  /* 0x00001c081e0075b4 */ /* 0x0009f00008211000 */
[----:B----4-:R-:W-:Y:S05]  /*2170*/  BRA.U UP0, `(.L_x_39) ;  /* 0xfffffffd00487547 */ /* 0x010fea000b83ffff */
.L_x_33:
[C---:B-1----:R-:W-:Y:S01]  /*2180*/  LEA R2, R16.reuse, UR7, 0x3 ;  /* 0x0000000710027c11 */ /* 0x042fe2000f8e18ff */
[----:B------:R-:W-:Y:S01]  /*2190*/  NOP ;  /* 0x0000000000007918 */ /* 0x000fe20000000000 */
[----:B--2---:R-:W-:Y:S02]  /*21a0*/  SHF.L.U32 R3, R13, 0x1f, RZ ;  /* 0x0000001f0d037819 */ /* 0x004fe400000006ff */
[----:B------:R-:W-:Y:S02]  /*21b0*/  LEA R4, R16, UR7, 0x4 ;  /* 0x0000000710047c11 */ /* 0x000fe4000f8e20ff */
[----:B------:R-:W1:Y:S02]  /*21c0*/  SYNCS.PHASECHK.TRANS64.TRYWAIT P0, [R2+URZ+0x150], R3 ;  /* 0x00015003020075a7 */ /* 0x000e6400080011ff */
[----:B-1----:R-:W-:Y:S05]  /*21d0*/  @!P0 BRA `(.L_x_40) ;  /* 0x00000080008c8947 */ /* 0x002fea0003800000 */
.L_x_160:
[----:B------:R-:W2:Y:S01]  /*21e0*/  LDS.128 R4, [R4+0x1e0] ;  /* 0x0001e00004047984 */ /* 0x000ea20000000c00 */
[----:B------:R-:W-:Y:S01]  /*21f0*/  ISETP.GE.AND P0, PT, R40, 0x1, PT ;  /* 0x000000012800780c */ /* 0x000fe20003f06270 */
[----:B-1----:R-:W-:Y:S01]  /*2200*/  VIADD R2, R2, 0x160 ;  /* 0x0000016002027836 */ /* 0x002fe20000000000 */
[----:B------:R-:W-:Y:S01]  /*2210*/  @!PT LDS RZ, [RZ] ;  /* 0x00000000fffff984 */ /* 0x000fe20000000800 */
[----:B------:R-:W-:Y:S01]  /*2220*/  @!PT LDS RZ, [RZ] ;  /* 0x00000000fffff984 */ /* 0x000fe20000000800 */
[----:B------:R-:W-:Y:S01]  /*2230*/  @!PT LDS RZ, [RZ] ;  /* 0x00000000fffff984 */ /* 0x000fe20000000800 */
[----:B------:R-:W-:Y:S01]  /*2240*/  @!PT LDS RZ, [RZ] ;  /* 0x00000000fffff984 */ /* 0x000fe20000000800 */
[----:B------:R1:W-:Y:S06]  /*2250*/  MEMBAR.ALL.CTA ;  /* 0x0000000000007992 */ /* 0x0003ec0000008000 */
[----:B-1----:R-:W1:Y:S01]  /*2260*/  FENCE.VIEW.ASYNC.S ;  /* 0x00000000000073c6 */ /* 0x002e620000000000 */
[----:B------:R-:W-:-:S04]  /*2270*/  PRMT R2, RZ, 0x654, R2 ;  /* 0x00000654ff027816 */ /* 0x000fc80000000002 */
[----:B-1----:R1:W-:Y:S01]  /*2280*/  SYNCS.ARRIVE.TRANS64.RED.A1T0 RZ, [R2+URZ], RZ ;  /* 0x000000ff02ff79a7 */ /* 0x0023e200081004ff */
[----:B--2---:R-:W-:-:S13]  /*2290*/  LOP3.LUT P2, RZ, R6, 0x1, RZ, 0xc0, !PT ;  /* 0x0000000106ff7812 */ /* 0x004fda000784c0ff */
[----:B------:R-:W-:Y:S01]  /*22a0*/  @P2 SHF.R.U32.HI R3, RZ, 0x10, R5 ;  /* 0x00000010ff032819 */ /* 0x000fe20000011605 */
[----:B------:R-:W-:Y:S01]  /*22b0*/  VOTEU.ANY UP0, P2 ;  /* 0x0000000000ff7886 */ /* 0x000fe20001000100 */
[----:B------:R-:W-:Y:S02]  /*22c0*/  @P2 MOV R10, R4 ;  /* 0x00000004000a2202 */ /* 0x000fe40000000f00 */
[----:B------:R-:W-:Y:S02]  /*22d0*/  @P2 R2UR.BROADCAST UR8, R3 ;  /* 0x00000000030822ca */ /* 0x000fe400008e0000 */
[----:B------:R-:W-:-:S11]  /*22e0*/  @P2 LOP3.LUT R9, R5, 0xffff, RZ, 0xc0, !PT ;  /* 0x0000ffff05092812 */ /* 0x000fd600078ec0ff */
[----:B------:R-:W-:Y:S01]  /*22f0*/  @UP0 UMOV UR36, UR8 ;  /* 0x0000000800240c82 */ /* 0x000fe20008000000 */
[----:B-1----:R-:W-:Y:S05]  /*2300*/  @!P0 BRA `(.L_x_41) ;  /* 0x0000000000b88947 */ /* 0x002fea0003800000 */
[----:B------:R-:W3:Y:S01]  /*2310*/  LDC.64 R4, c[0x0][0xb18] ;  /* 0x0002c600ff047b82 */ /* 0x000ee20000000a00 */
[----:B------:R-:W-:-:S07]  /*2320*/  ISETP.NE.AND P3, PT, R40, 0x1, PT ;  /* 0x000000012800780c */ /* 0x000fce0003f65270 */
[----:B------:R-:W1:Y:S08]  /*2330*/  LDC.64 R6, c[0x0][0xb10] ;  /* 0x0002c400ff067b82 */ /* 0x000e700000000a00 */
[----:B------:R-:W2:Y:S08]  /*2340*/  LDC R14, c[0x0][0xb20] ;  /* 0x0002c800ff0e7b82 */ /* 0x000eb00000000800 */
[----:B------:R-:W4:Y:S01]  /*2350*/  LDC R15, c[0x0][0xb0c] ;  /* 0x0002c300ff0f7b82 */ /* 0x000f220000000800 */
[----:B---3--:R-:W-:Y:S01]  /*2360*/  IMAD.HI.U32 R21, R0, R5, RZ ;  /* 0x0000000500157227 */ /* 0x008fe200078e00ff */
[----:B------:R-:W-:-:S03]  /*2370*/  ISETP.NE.AND P0, PT, R4, 0x1, PT ;  /* 0x000000010400780c */ /* 0x000fc60003f05270 */
[----:B------:R-:W-:-:S03]  /*2380*/  IMAD.HI.U32 R5, R9, R5, RZ ;  /* 0x0000000509057227 */ /* 0x000fc600078e00ff */
[----:B------:R-:W3:Y:S01]  /*2390*/  LDC.64 R2, c[0x0][0xb28] ;  /* 0x0002ca00ff027b82 */ /* 0x000ee20000000a00 */
[----:B-1----:R-:W-:-:S04]  /*23a0*/  IMAD.HI.U32 R22, R8, R6, RZ ;  /* 0x0000000608167227 */ /* 0x002fc800078e00ff */
[----:B------:R-:W-:Y:S01]  /*23b0*/  IMAD.HI.U32 R23, R10, R6, RZ ;  /* 0x000000060a177227 */ /* 0x000fe200078e00ff */
[----:B------:R-:W-:Y:S02]  /*23c0*/  SHF.R.U32.HI R22, RZ, R7, R22 ;  /* 0x00000007ff167219 */ /* 0x000fe40000011616 */
[-C--:B--2---:R-:W-:Y:S02]  /*23d0*/  SHF.R.U32.HI R21, RZ, R14.reuse, R21 ;  /* 0x0000000eff157219 */ /* 0x084fe40000011615 */
[----:B------:R-:W-:Y:S02]  /*23e0*/  SHF.R.U32.HI R5, RZ, R14, R5 ;  /* 0x0000000eff057219 */ /* 0x000fe40000011605 */
[----:B------:R-:W-:Y:S02]  /*23f0*/  SEL R21, R0, R21, !P0 ;  /* 0x0000001500157207 */ /* 0x000fe40004000000 */
[----:B------:R-:W-:Y:S02]  /*2400*/  SHF.R.U32.HI R23, RZ, R7, R23 ;  /* 0x00000007ff177219 */ /* 0x000fe40000011617 */
[----:B----4-:R-:W-:-:S02]  /*2410*/  ISETP.NE.AND P1, PT, R15, 0x1, PT ;  /* 0x000000010f00780c */ /* 0x010fc40003f25270 */
[----:B------:R-:W-:Y:S02]  /*2420*/  SEL R5, R9, R5, !P0 ;  /* 0x0000000509057207 */ /* 0x000fe40004000000 */
[----:B------:R-:W-:Y:S02]  /*2430*/  SEL R22, R8, R22, !P1 ;  /* 0x0000001608167207 */ /* 0x000fe40004800000 */
[----:B------:R-:W-:Y:S01]  /*2440*/  SEL R23, R10, R23, !P1 ;  /* 0x000000170a177207 */ /* 0x000fe20004800000 */
[----:B---3--:R-:W-:-:S04]  /*2450*/  IMAD.HI.U32 R20, R21, R2, RZ ;  /* 0x0000000215147227 */ /* 0x008fc800078e00ff */
        /* <DEDUP_REMOVED lines=10> */
[----:B------:R-:W-:-:S04]  /*2500*/  @!P0 IMAD.HI.U32 R7, R23, R2, RZ ;  /* 0x0000000217078227 */ /* 0x000fc800078e00ff */
[----:B------:R-:W-:Y:S01]  /*2510*/  IMAD.MOV R2, RZ, RZ, -R6 ;  /* 0x000000ffff027224 */ /* 0x000fe200078e0a06 */
[----:B------:R-:W-:Y:S02]  /*2520*/  @!P0 SHF.R.U32.HI R3, RZ, R3, R7 ;  /* 0x00000003ff038219 */ /* 0x000fe40000011607 */
[----:B------:R-:W-:Y:S01]  /*2530*/  IADD3 R7, PT, PT, -R5, RZ, RZ ;  /* 0x000000ff05077210 */ /* 0x000fe20007ffe1ff */
[----:B------:R-:W-:Y:S01]  /*2540*/  IMAD R2, R40, R2, R5 ;  /* 0x0000000228027224 */ /* 0x000fe200078e0205 */
        /* <DEDUP_REMOVED lines=10> */
.L_x_41:
[----:B------:R-:W1:Y:S02]  /*25f0*/  LDCU UR8, c[0x0][0xb30] ;  /* 0x00016600ff0877ac */ /* 0x000e640008000800 */
[----:B-1----:R-:W-:-:S09]  /*2600*/  UISETP.NE.AND UP0, UPT, UR8, 0x1, UPT ;  /* 0x000000010800788c */ /* 0x002fd2000bf05270 */
[----:B------:R-:W-:Y:S05]  /*2610*/  BRA.U UP0, `(.L_x_42) ;  /* 0x0000000100407547 */ /* 0x000fea000b800000 */
[----:B------:R-:W1:Y:S08]  /*2620*/  LDC.64 R4, c[0x0][0xb10] ;  /* 0x0002c400ff047b82 */ /* 0x000e700000000a00 */
[----:B------:R-:W2:Y:S08]  /*2630*/  LDC.64 R2, c[0x0][0xb18] ;  /* 0x0002c600ff027b82 */ /* 0x000eb00000000a00 */
[----:B------:R-:W4:Y:S08]  /*2640*/  LDC R6, c[0x0][0xb20] ;  /* 0x0002c800ff067b82 */ /* 0x000f300000000800 */
[----:B------:R-:W3:Y:S01]  /*2650*/  LDC R7, c[0x0][0xb0c] ;  /* 0x0002c300ff077b82 */ /* 0x000ee20000000800 */
[----:B-1----:R-:W-:-:S05]  /*2660*/  IMAD.HI.U32 R4, R10, R4, RZ ;  /* 0x000000040a047227 */ /* 0x002fca00078e00ff */
[----:B------:R-:W-:Y:S01]  /*2670*/  SHF.R.U32.HI R4, RZ, R5, R4 ;  /* 0x00000005ff047219 */ /* 0x000fe20000011604 */
[----:B--2---:R-:W-:Y:S01]  /*2680*/  IMAD.HI.U32 R3, R9, R3, RZ ;  /* 0x0000000309037227 */ /* 0x004fe200078e00ff */
[----:B------:R-:W-:-:S04]  /*2690*/  ISETP.NE.AND P0, PT, R2, 0x1, PT ;  /* 0x000000010200780c */ /* 0x000fc80003f05270 */
[----:B----4-:R-:W-:-:S04]  /*26a0*/  SHF.R.U32.HI R3, RZ, R6, R3 ;  /* 0x00000006ff037219 */ /* 0x010fc80000011603 */
[----:B------:R-:W-:Y:S02]  /*26b0*/  SEL R3, R9, R3, !P0 ;  /* 0x0000000309037207 */ /* 0x000fe40004000000 */
[----:B---3--:R-:W-:-:S04]  /*26c0*/  ISETP.NE.AND P1, PT, R7, 0x1, PT ;  /* 0x000000010700780c */ /* 0x008fc80003f25270 */
[----:B------:R-:W-:-:S05]  /*26d0*/  SEL R4, R10, R4, !P1 ;  /* 0x000000040a047207 */ /* 0x000fca0004800000 */
[----:B------:R-:W-:Y:S02]  /*26e0*/  IMAD.IADD R5, R3, 0x1, -R4 ;  /* 0x0000000103057824 */ /* 0x000fe400078e0a04 */
[----:B------:R-:W-:Y:S02]  /*26f0*/  IMAD.IADD R3, R4, 0x1, -R3 ;  /* 0x0000000104037824 */ /* 0x000fe400078e0a03 */
[----:B------:R-:W-:Y:S02]  /*2700*/  IMAD R10, R5, R7, R10 ;  /* 0x00000007050a7224 */ /* 0x000fe400078e020a */
[----:B------:R-:W-:-:S07]  /*2710*/  IMAD R9, R3, R2, R9 ;  /* 0x0000000203097224 */ /* 0x000fce00078e0209 */
.L_x_42:
[----:B------:R-:W-:Y:S01]  /*2720*/  VIADD R16, R16, 0x1 ;  /* 0x0000000110107836 */ /* 0x000fe20000000000 */
[----:B------:R-:W-:Y:S01]  /*2730*/  PLOP3.LUT P1, PT, PT, PT, PT, 0x80, 0x8 ;  /* 0x000000000008781c */ /* 0x000fe20003f2f070 */
[----:B------:R-:W-:Y:S02]  /*2740*/  IMAD.IADD R14, R10, 0x1, R97 ;  /* 0x000000010a0e7824 */ /* 0x000fe400078e0261 */
[----:B------:R-:W-:Y:S01]  /*2750*/  IMAD.IADD R15, R9, 0x1, R96 ;  /* 0x00000001090f7824 */ /* 0x000fe200078e0260 */
[----:B------:R-:W-:-:S04]  /*2760*/  ISETP.NE.AND P0, PT, R16, 0x2, PT ;  /* 0x000000021000780c */ /* 0x000fc80003f05270 */
[----:B------:R-:W-:Y:S02]  /*2770*/  SEL R2, RZ, 0x1, P0 ;  /* 0x00000001ff027807 */ /* 0x000fe40000000000 */
[----:B------:R-:W-:Y:S02]  /*2780*/  SEL R16, R16, RZ, P0 ;  /* 0x000000ff10107207 */ /* 0x000fe40000000000 */
[----:B------:R-:W-:Y:S01]  /*2790*/  LOP3.LUT R13, R13, R2, RZ, 0x3c, !PT ;  /* 0x000000020d0d7212 */ /* 0x000fe200078e3cff */
[----:B------:R-:W-:Y:S06]  /*27a0*/  @P2 BRA `(.L_x_43) ;  /* 0xfffffff000582947 */ /* 0x000fec000383ffff */
[----:B------:R-:W-:Y:S01]  /*27b0*/  UIADD3 UR7, UPT, UPT, UR7, 0x80, URZ ;  /* 0x0000008007077890 */ /* 0x000fe2000fffe0ff */
[----:B------:R-:W-:-:S03]  /*27c0*/  SHF.L.U32 R2, R17, 0x1f, RZ ;  /* 0x0000001f11027819 */ /* 0x000fc600000006ff */
[----:B------:R-:W-:-:S09]  /*27d0*/  ULEA UR4, UR23, UR7, 0x3 ;  /* 0x0000000717047291 */ /* 0x000fd2000f8e18ff */
[----:B------:R-:W1:Y:S02]  /*27e0*/  SYNCS.PHASECHK.TRANS64.TRYWAIT P0, [UR4], R2 ;  /* 0x00000002ff0075a7 */ /* 0x000e640008001104 */
[----:B-1----:R-:W-:Y:S05]  /*27f0*/  @!P0 BRA `(.L_x_44) ;  /* 0x0000007c00188947 */ /* 0x002fea0003800000 */
.L_x_162:
[----:B------:R-:W-:-:S04]  /*2800*/  UIADD3 UR5, UPT, UPT, UR23, 0x1, URZ ;  /* 0x0000000117057890 */ /* 0x000fc8000fffe0ff */
[----:B------:R-:W-:-:S04]  /*2810*/  UISETP.NE.AND UP0, UPT, UR5, 0x10, UPT ;  /* 0x000000100500788c */ /* 0x000fc8000bf05270 */
[----:B------:R-:W-:Y:S02]  /*2820*/  USEL UR6, URZ, 0x1, UP0 ;  /* 0x00000001ff067887 */ /* 0x000fe40008000000 */
[----:B------:R-:W-:-:S04]  /*2830*/  USEL UR5, UR5, URZ, UP0 ;  /* 0x000000ff05057287 */ /* 0x000fc80008000000 */
[----:B------:R-:W-:Y:S01]  /*2840*/  ULEA UR4, UR5, UR7, 0x3 ;  /* 0x0000000705047291 */ /* 0x000fe2000f8e18ff */
[----:B-1----:R-:W-:-:S04]  /*2850*/  LOP3.LUT R2, R17, UR6, RZ, 0x3c, !PT ;  /* 0x0000000611027c12 */ /* 0x002fc8000f8e3cff */
[----:B------:R-:W-:-:S04]  /*2860*/  SHF.L.U32 R3, R2, 0x1f, RZ ;  /* 0x0000001f02037819 */ /* 0x000fc800000006ff */
[----:B------:R-:W1:Y:S02]  /*2870*/  SYNCS.PHASECHK.TRANS64.TRYWAIT P0, [UR4], R3 ;  /* 0x00000003ff0075a7 */ /* 0x000e640008001104 */
[----:B-1----:R-:W-:Y:S05]  /*2880*/  @!P0 BRA `(.L_x_45) ;  /* 0x0000007c000c8947 */ /* 0x002fea0003800000 */
.L_x_164:
[----:B------:R-:W-:-:S04]  /*2890*/  UIADD3 UR5, UPT, UPT, UR5, 0x1, URZ ;  /* 0x0000000105057890 */ /* 0x000fc8000fffe0ff */
[----:B------:R-:W-:-:S04]  /*28a0*/  UISETP.NE.AND UP0, UPT, UR5, 0x10, UPT ;  /* 0x000000100500788c */ /* 0x000fc8000bf05270 */
[----:B------:R-:W-:Y:S02]  /*28b0*/  USEL UR6, URZ, 0x1, UP0 ;  /* 0x00000001ff067887 */ /* 0x000fe40008000000 */
[----:B------:R-:W-:-:S04]  /*28c0*/  USEL UR5, UR5, URZ, UP0 ;  /* 0x000000ff05057287 */ /* 0x000fc80008000000 */
[----:B------:R-:W-:Y:S01]  /*28d0*/  ULEA UR4, UR5, UR7, 0x3 ;  /* 0x0000000705047291 */ /* 0x000fe2000f8e18ff */
[----:B------:R-:W-:-:S04]  /*28e0*/  LOP3.LUT R2, R2, UR6, RZ, 0x3c, !PT ;  /* 0x0000000602027c12 */ /* 0x000fc8000f8e3cff */
[----:B-1----:R-:W-:-:S04]  /*28f0*/  SHF.L.U32 R3, R2, 0x1f, RZ ;  /* 0x0000001f02037819 */ /* 0x002fc800000006ff */
[----:B------:R-:W1:Y:S02]  /*2900*/  SYNCS.PHASECHK.TRANS64.TRYWAIT P0, [UR4], R3 ;  /* 0x00000003ff0075a7 */ /* 0x000e640008001104 */
[----:B-1----:R-:W-:Y:S05]  /*2910*/  @!P0 BRA `(.L_x_46) ;  /* 0x0000007c00008947 */ /* 0x002fea0003800000 */
.L_x_166:
        /* <DEDUP_REMOVED lines=9> */
.L_x_168:
        /* <DEDUP_REMOVED lines=9> */
.L_x_170:
        /* <DEDUP_REMOVED lines=9> */
.L_x_172:
        /* <DEDUP_REMOVED lines=9> */
.L_x_174:
        /* <DEDUP_REMOVED lines=9> */
.L_x_176:
        /* <DEDUP_REMOVED lines=9> */
.L_x_178:
        /* <DEDUP_REMOVED lines=9> */
.L_x_180:
        /* <DEDUP_REMOVED lines=9> */
.L_x_182:
        /* <DEDUP_REMOVED lines=9> */
.L_x_184:
        /* <DEDUP_REMOVED lines=9> */
.L_x_186:
        /* <DEDUP_REMOVED lines=9> */
.L_x_188:
        /* <DEDUP_REMOVED lines=9> */
.L_x_190:
[----:B------:R-:W-:-:S04]  /*2fe0*/  UIADD3 UR5, UPT, UPT, UR5, 0x1, URZ ;  /* 0x0000000105057890 */ /* 0x000fc8000fffe0ff */
[----:B------:R-:W-:-:S04]  /*2ff0*/  UISETP.NE.AND UP0, UPT, UR5, 0x10, UPT ;  /* 0x000000100500788c */ /* 0x000fc8000bf05270 */
[----:B------:R-:W-:Y:S02]  /*3000*/  USEL UR4, URZ, 0x1, UP0 ;  /* 0x00000001ff047887 */ /* 0x000fe40008000000 */
[----:B------:R-:W-:-:S04]  /*3010*/  USEL UR5, UR5, URZ, UP0 ;  /* 0x000000ff05057287 */ /* 0x000fc80008000000 */
[----:B------:R-:W-:Y:S01]  /*3020*/  ULEA UR5, UR5, UR7, 0x3 ;  /* 0x0000000705057291 */ /* 0x000fe2000f8e18ff */
[----:B------:R-:W-:-:S04]  /*3030*/  LOP3.LUT R2, R2, UR4, RZ, 0x3c, !PT ;  /* 0x0000000402027c12 */ /* 0x000fc8000f8e3cff */
[----:B------:R-:W-:Y:S01]  /*3040*/  SHF.L.U32 R2, R2, 0x1f, RZ ;  /* 0x0000001f02027819 */ /* 0x000fe200000006ff */
[----:B-1-3--:R-:W-:-:S07]  /*3050*/  IMAD.U32 R0, RZ, RZ, UR5 ;  /* 0x00000005ff007e24 */ /* 0x00afce000f8e00ff */
.L_x_59:
[----:B-1----:R1:W2:Y:S02]  /*3060*/  SYNCS.PHASECHK.TRANS64.TRYWAIT P0, [R0+URZ], R2 ;  /* 0x00000002000075a7 */ /* 0x0022a400080011ff */
[----:B--2---:R-:W-:Y:S05]  /*3070*/  @!P0 NANOSLEEP.SYNCS 0x989680 ;  /* 0x009896800000895d */ /* 0x004fea0003900000 */
[----:B------:R-:W2:Y:S02]  /*3080*/  @!P0 SYNCS.PHASECHK.TRANS64 P0, [R0+URZ], R2 ;  /* 0x00000002000085a7 */ /* 0x000ea400080010ff */
[----:B--2---:R-:W-:Y:S05]  /*3090*/  @P0 EXIT ;  /* 0x000000000000094d */ /* 0x004fea0003800000 */
[----:B------:R-:W-:Y:S05]  /*30a0*/  BRA `(.L_x_59) ;  /* 0xfffffffc00ec7947 */ /* 0x000fea000383ffff */
.L_x_23:
[----:B------:R-:W-:-:S04]  /*30b0*/  UISETP.NE.AND UP1, UPT, UR37, URZ, UPT ;  /* 0x000000ff2500728c */ /* 0x000fc8000bf25270 */
[----:B------:R-:W-:-:S09]  /*30c0*/  UISETP.NE.OR UP1, UPT, UR10, 0x1, UP1 ;  /* 0x000000010a00788c */ /* 0x000fd20008f25670 */
[----:B------:R-:W-:Y:S05]  /*30d0*/  BRA.U UP1, `(.L_x_60) ;  /* 0x0000000501487547 */ /* 0x000fea000b800000 */
[----:B------:R-:W-:Y:S01]  /*30e0*/  ISETP.GE.U32.AND P2, PT, R2, 0x2, PT ;  /* 0x000000020200780c */ /* 0x000fe20003f46070 */
[----:B------:R-:W-:Y:S01]  /*30f0*/  IMAD.MOV.U32 R12, RZ, RZ, 0x1 ;  /* 0x00000001ff0c7424 */ /* 0x000fe200078e00ff */
[----:B------:R-:W-:Y:S02]  /*3100*/  CS2R R10, SRZ ;  /* 0x00000000000a7805 */ /* 0x000fe4000001ff00 */
[----:B------:R-:W-:Y:S01]  /*3110*/  CS2R R8, SRZ ;  /* 0x0000000000087805 */ /* 0x000fe2000001ff00 */
[----:B------:R-:W-:Y:S01]  /*3120*/  UMOV UR4, 0x400 ;  /* 0x0000040000047882 */ /* 0x000fe20000000000 */
[----:B------:R-:W-:Y:S01]  /*3130*/  UMOV UR6, URZ ;  /* 0x000000ff00067c82 */ /* 0x000fe20008000000 */
[----:B------:R-:W-:-:S12]  /*3140*/  ULEA UR37, UR37, UR4, 0x18 ;  /* 0x0000000425257291 */ /* 0x000fd8000f8ec0ff */
.L_x_64:
[----:B------:R-:W-:Y:S02]  /*3150*/  LEA R0, R8, UR37, 0x3 ;  /* 0x0000002508007c11 */ /* 0x000fe4000f8e18ff */
[----:B------:R-:W-:-:S03]  /*3160*/  SHF.L.U32 R4, R9, 0x1f, RZ ;  /* 0x0000001f09047819 */ /* 0x000fc600000006ff */
[----:B------:R-:W-:Y:S01]  /*3170*/  VIADD R5, R0, 0x1c0 ;  /* 0x000001c000057836 */ /* 0x000fe20000000000 */
[----:B------:R-:W1:Y:S02]  /*3180*/  SYNCS.PHASECHK.TRANS64.TRYWAIT P0, [R0+URZ+0x1b0], R4 ;  /* 0x0001b004000075a7 */ /* 0x000e6400080011ff */
[----:B-1----:R-:W-:Y:S05]  /*3190*/  @!P0 BRA `(.L_x_61) ;  /* 0x0000007800188947 */ /* 0x002fea0003800000 */
.L_x_191:
[----:B------:R-:W-:Y:S01]  /*31a0*/  ULEA UR5, UR6, UR37, 0x3 ;  /* 0x0000002506057291 */ /* 0x000fe2000f8e18ff */
[----:B-1----:R-:W-:Y:S01]  /*31b0*/  PRMT R0, RZ, 0x654, R5 ;  /* 0x00000654ff007816 */ /* 0x002fe20000000005 */
[----:B------:R-:W-:Y:S01]  /*31c0*/  @!P2 IMAD.MOV.U32 R4, RZ, RZ, 0x10 ;  /* 0x00000010ff04a424 */ /* 0x000fe200078e00ff */
[----:B------:R-:W-:Y:S01]  /*31d0*/  SHF.L.U32 R5, R12, 0x1f, RZ ;  /* 0x0000001f0c057819 */ /* 0x000fe200000006ff */
[----:B------:R-:W-:Y:S01]  /*31e0*/  UIADD3 UR4, UPT, UPT, UR5, 0x150, URZ ;  /* 0x0000015005047890 */ /* 0x000fe2000fffe0ff */
[----:B------:R1:W-:Y:S05]  /*31f0*/  SYNCS.ARRIVE.TRANS64.RED.A1T0 RZ, [R0+URZ], RZ ;  /* 0x000000ff00ff79a7 */ /* 0x0003ea00081004ff */
[----:B------:R-:W-:Y:S01]  /*3200*/  IMAD.U32 R6, RZ, RZ, UR4 ;  /* 0x00000004ff067e24 */ /* 0x000fe2000f8e00ff */
[----:B------:R-:W2:Y:S04]  /*3210*/  SYNCS.PHASECHK.TRANS64.TRYWAIT P0, [UR5+0x160], R5 ;  /* 0x00016005ff0075a7 */ /* 0x000ea80008001105 */
[----:B------:R-:W-:Y:S01]  /*3220*/  PRMT R6, R2, 0x654, R6 ;  /* 0x0000065402067816 */ /* 0x000fe20000000006 */
[----:B-12---:R-:W-:Y:S06]  /*3230*/  @!P0 BRA `(.L_x_62) ;  /* 0x0000007800048947 */ /* 0x006fec0003800000 */
.L_x_193:
[----:B------:R-:W-:Y:S01]  /*3240*/  ULEA UR4, UR6, UR37, 0x4 ;  /* 0x0000002506047291 */ /* 0x000fe2000f8e20ff */
[----:B------:R-:W-:Y:S01]  /*3250*/  SEL R3, R6, R3, !P2 ;  /* 0x0000000306037207 */ /* 0x000fe20005000000 */
[----:B------:R-:W-:Y:S01]  /*3260*/  UIADD3 UR5, UPT, UPT, UR5, 0x150, URZ ;  /* 0x0000015005057890 */ /* 0x000fe2000fffe0ff */
[----:B-1----:R-:W-:Y:S01]  /*3270*/  LEA R0, R11, UR37, 0x3 ;  /* 0x000000250b007c11 */ /* 0x002fe2000f8e18ff */
[----:B------:R-:W-:Y:S01]  /*3280*/  UIADD3 UR4, UPT, UPT, UR4, 0x1e0, URZ ;  /* 0x000001e004047890 */ /* 0x000fe2000fffe0ff */
[----:B------:R1:W-:Y:S01]  /*3290*/  @!P2 SYNCS.ARRIVE.TRANS64.RED RZ, [R3+URZ], R4 ;  /* 0x0000000403ffa9a7 */ /* 0x0003e200080004ff */
[----:B------:R-:W-:Y:S01]  /*32a0*/  UIADD3 UR6, UPT, UPT, UR6, 0x1, URZ ;  /* 0x0000000106067890 */ /* 0x000fe2000fffe0ff */
[----:B------:R-:W-:-:S03]  /*32b0*/  VIADD R8, R8, 0x1 ;  /* 0x0000000108087836 */ /* 0x000fc60000000000 */
[----:B------:R-:W-:Y:S02]  /*32c0*/  UISETP.NE.AND UP0, UPT, UR6, 0x2, UPT ;  /* 0x000000020600788c */ /* 0x000fe4000bf05270 */
[----:B------:R-:W-:Y:S01]  /*32d0*/  ISETP.NE.AND P0, PT, R8, 0x2, PT ;  /* 0x000000020800780c */ /* 0x000fe20003f05270 */
[----:B------:R-:W-:Y:S06]  /*32e0*/  UGETNEXTWORKID.BROADCAST [UR4], [UR5] ;  /* 0x00000000040073ca */ /* 0x000fec0008000100 */
[----:B------:R-:W-:Y:S02]  /*32f0*/  USEL UR4, URZ, 0x1, UP0 ;  /* 0x00000001ff047887 */ /* 0x000fe40008000000 */
[----:B------:R-:W-:-:S04]  /*3300*/  USEL UR6, UR6, URZ, UP0 ;  /* 0x000000ff06067287 */ /* 0x000fc80008000000 */
[----:B------:R-:W-:Y:S02]  /*3310*/  LOP3.LUT R12, R12, UR4, RZ, 0x3c, !PT ;  /* 0x000000040c0c7c12 */ /* 0x000fe4000f8e3cff */
[----:B-1----:R-:W-:-:S04]  /*3320*/  SHF.L.U32 R4, R10, 0x1f, RZ ;  /* 0x0000001f0a047819 */ /* 0x002fc800000006ff */
[----:B------:R-:W1:Y:S02]  /*3330*/  SYNCS.PHASECHK.TRANS64.TRYWAIT P1, [R0+URZ+0x150], R4 ;  /* 0x00015004000075a7 */ /* 0x000e6400080211ff */
[----:B-1----:R-:W-:Y:S05]  /*3340*/  @!P1 BRA `(.L_x_63) ;  /* 0x0000007400d89947 */ /* 0x002fea0003800000 */
.L_x_194:
[C---:B-1----:R-:W-:Y:S01]  /*3350*/  LEA R4, R11.reuse, UR37, 0x4 ;  /* 0x000000250b047c11 */ /* 0x042fe2000f8e20ff */
[----:B------:R-:W-:Y:S01]  /*3360*/  VIADD R0, R0, 0x160 ;  /* 0x0000016000007836 */ /* 0x000fe20000000000 */
[----:B------:R-:W-:Y:S01]  /*3370*/  SEL R8, R8, RZ, P0 ;  /* 0x000000ff08087207 */ /* 0x000fe20000000000 */
[----:B------:R-:W-:-:S03]  /*3380*/  VIADD R11, R11, 0x1 ;  /* 0x000000010b0b7836 */ /* 0x000fc60000000000 */
[----:B------:R-:W1:Y:S01]  /*3390*/  LDS.128 R4, [R4+0x1e0] ;  /* 0x0001e00004047984 */ /* 0x000e620000000c00 */
[----:B------:R-:W-:Y:S02]  /*33a0*/  PRMT R0, RZ, 0x654, R0 ;  /* 0x00000654ff007816 */ /* 0x000fe40000000000 */
[C---:B------:R-:W-:Y:S01]  /*33b0*/  ISETP.NE.AND P1, PT, R11.reuse, 0x2, PT ;  /* 0x000000020b00780c */ /* 0x040fe20003f25270 */
[----:B------:R-:W-:Y:S01]  /*33c0*/  @!PT LDS RZ, [RZ] ;  /* 0x00000000fffff984 */ /* 0x000fe20000000800 */
[----:B------:R-:W-:Y:S01]  /*33d0*/  @!PT LDS RZ, [RZ] ;  /* 0x00000000fffff984 */ /* 0x000fe20000000800 */
[----:B------:R-:W-:Y:S01]  /*33e0*/  @!PT LDS RZ, [RZ] ;  /* 0x00000000fffff984 */ /* 0x000fe20000000800 */
[----:B------:R-:W-:Y:S01]  /*33f0*/  @!PT LDS RZ, [RZ] ;  /* 0x00000000fffff984 */ /* 0x000fe20000000800 */
[----:B------:R2:W-:Y:S06]  /*3400*/  MEMBAR.ALL.CTA ;  /* 0x0000000000007992 */ /* 0x0005ec0000008000 */
[----:B--2---:R-:W2:Y:S01]  /*3410*/  FENCE.VIEW.ASYNC.S ;  /* 0x00000000000073c6 */ /* 0x004ea20000000000 */
[----:B------:R-:W-:Y:S01]  /*3420*/  SEL R11, R11, RZ, P1 ;  /* 0x000000ff0b0b7207 */ /* 0x000fe20000800000 */
[----:B--2---:R2:W-:Y:S01]  /*3430*/  SYNCS.ARRIVE.TRANS64.RED.A1T0 RZ, [R0+URZ], RZ ;  /* 0x000000ff00ff79a7 */ /* 0x0045e200081004ff */
[----:B-1----:R-:W-:-:S02]  /*3440*/  LOP3.LUT P3, RZ, R6, 0x1, RZ, 0xc0, !PT ;  /* 0x0000000106ff7812 */ /* 0x002fc4000786c0ff */
[----:B------:R-:W-:-:S04]  /*3450*/  SEL R4, RZ, 0x1, P1 ;  /* 0x00000001ff047807 */ /* 0x000fc80000800000 */
[----:B------:R-:W-:Y:S02]  /*3460*/  LOP3.LUT R10, R10, R4, RZ, 0x3c, !PT ;  /* 0x000000040a0a7212 */ /* 0x000fe400078e3cff */
[----:B--2---:R-:W-:-:S04]  /*3470*/  SEL R0, RZ, 0x1, P0 ;  /* 0x00000001ff007807 */ /* 0x004fc80000000000 */
[----:B------:R-:W-:Y:S01]  /*3480*/  LOP3.LUT R9, R9, R0, RZ, 0x3c, !PT ;  /* 0x0000000009097212 */ /* 0x000fe200078e3cff */
[----:B------:R-:W-:Y:S06]  /*3490*/  @P3 BRA `(.L_x_64) ;  /* 0xfffffffc002c3947 */ /* 0x000fec000383ffff */
[----:B------:R-:W-:Y:S01]  /*34a0*/  ULEA UR5, UR6, UR37, 0x3 ;  /* 0x0000002506057291 */ /* 0x000fe2000f8e18ff */
[----:B------:R-:W-:-:S08]  /*34b0*/  SHF.L.U32 R2, R12, 0x1f, RZ ;  /* 0x0000001f0c027819 */ /* 0x000fd000000006ff */
[----:B------:R-:W1:Y:S02]  /*34c0*/  SYNCS.PHASECHK.TRANS64 P0, [UR5+0x160], R2 ;  /* 0x00016002ff0075a7 */ /* 0x000e640008001005 */
[----:B-1----:R-:W-:Y:S05]  /*34d0*/  @P0 BRA `(.L_x_65) ;  /* 0x0000000000080947 */ /* 0x002fea0003800000 */
[----:B------:R-:W1:Y:S02]  /*34e0*/  SYNCS.PHASECHK.TRANS64.TRYWAIT P0, [UR5+0x160], R2 ;  /* 0x00016002ff0075a7 */ /* 0x000e640008001105 */
[----:B-1----:R-:W-:Y:S05]  /*34f0*/  @!P0 BRA `(.L_x_66) ;  /* 0x0000007400808947 */ /* 0x002fea0003800000 */
.L_x_65:
[----:B------:R-:W-:-:S04]  /*3500*/  UIADD3 UR4, UPT, UPT, UR6, 0x1, URZ ;  /* 0x0000000106047890 */ /* 0x000fc8000fffe0ff */
[----:B------:R-:W-:-:S04]  /*3510*/  UISETP.NE.AND UP0, UPT, UR4, 0x2, UPT ;  /* 0x000000020400788c */ /* 0x000fc8000bf05270 */
[----:B------:R-:W-:Y:S02]  /*3520*/  USEL UR7, URZ, 0x1, UP0 ;  /* 0x00000001ff077887 */ /* 0x000fe40008000000 */
[----:B------:R-:W-:-:S04]  /*3530*/  USEL UR4, UR4, URZ, UP0 ;  /* 0x000000ff04047287 */ /* 0x000fc80008000000 */
[----:B------:R-:W-:Y:S01]  /*3540*/  ULEA UR4, UR4, UR37, 0x3 ;  /* 0x0000002504047291 */ /* 0x000fe2000f8e18ff */
[----:B-1----:R-:W-:-:S04]  /*3550*/  LOP3.LUT R2, R12, UR7, RZ, 0x3c, !PT ;  /* 0x000000070c027c12 */ /* 0x002fc8000f8e3cff */
[----:B------:R-:W-:-:S04]  /*3560*/  SHF.L.U32 R0, R2, 0x1f, RZ ;  /* 0x0000001f02007819 */ /* 0x000fc800000006ff */
[----:B------:R-:W1:Y:S02]  /*3570*/  SYNCS.PHASECHK.TRANS64 P0, [UR4+0x160], R0 ;  /* 0x00016000ff0075a7 */ /* 0x000e640008001004 */
[----:B-1----:R-:W-:Y:S05]  /*3580*/  @P0 EXIT ;  /* 0x000000000000094d */ /* 0x002fea0003800000 */
[----:B------:R-:W-:Y:S02]  /*3590*/  SHF.L.U32 R2, R2, 0x1f, RZ ;  /* 0x0000001f02027819 */ /* 0x000fe400000006ff */
[----:B------:R-:W-:-:S07]  /*35a0*/  MOV R0, UR4 ;  /* 0x0000000400007c02 */ /* 0x000fce0008000f00 */
.L_x_67:
[----:B-1----:R1:W2:Y:S02]  /*35b0*/  SYNCS.PHASECHK.TRANS64.TRYWAIT P0, [R0+URZ+0x160], R2 ;  /* 0x00016002000075a7 */ /* 0x0022a400080011ff */
[----:B--2---:R-:W-:Y:S05]  /*35c0*/  @!P0 NANOSLEEP.SYNCS 0x989680 ;  /* 0x009896800000895d */ /* 0x004fea0003900000 */
[----:B------:R-:W2:Y:S02]  /*35d0*/  @!P0 SYNCS.PHASECHK.TRANS64 P0, [R0+URZ+0x160], R2 ;  /* 0x00016002000085a7 */ /* 0x000ea400080010ff */
[----:B--2---:R-:W-:Y:S05]  /*35e0*/  @P0 EXIT ;  /* 0x000000000000094d */ /* 0x004fea0003800000 */
[----:B------:R-:W-:Y:S05]  /*35f0*/  BRA `(.L_x_67) ;  /* 0xfffffffc00ec7947 */ /* 0x000fea000383ffff */
.L_x_60:
[----:B------:R-:W-:Y:S05]  /*3600*/  BRA.U UP4, `(.L_x_68) ;  /* 0x0000001104a07547 */ /* 0x000fea000b800000 */
[----:B------:R-:W-:Y:S01]  /*3610*/  UMOV UR6, 0x40 ;  /* 0x0000004000067882 */ /* 0x000fe20000000000 */
[----:B------:R-:W-:Y:S01]  /*3620*/  NOP ;  /* 0x0000000000007918 */ /* 0x000fe20000000000 */
[----:B------:R-:W-:Y:S01]  /*3630*/  ULEA UR6, UR37, UR6, 0x18 ;  /* 0x0000000625067291 */ /* 0x000fe2000f8ec0ff */
[----:B------:R-:W-:Y:S02]  /*3640*/  UMOV UR7, 0x400 ;  /* 0x0000040000077882 */ /* 0x000fe40000000000 */
[----:B------:R-:W-:-:S06]  /*3650*/  ULEA UR37, UR37, UR7, 0x18 ;  /* 0x0000000725257291 */ /* 0x000fcc000f8ec0ff */
[----:B------:R-:W1:Y:S02]  /*3660*/  LDS.U8 R2, [UR6+0x1c] ;  /* 0x00001c06ff027984 */ /* 0x000e640008000000 */
[----:B-1----:R-:W-:-:S13]  /*3670*/  ISETP.NE.AND P0, PT, R2, RZ, PT ;  /* 0x000000ff0200720c */ /* 0x002fda0003f05270 */
[----:B------:R-:W-:Y:S05]  /*3680*/  @P0 BRA `(.L_x_69) ;  /* 0x0000000400080947 */ /* 0x000fea0003800000 */
[----:B------:R-:W-:Y:S02]  /*3690*/  UISETP.NE.U32.AND UP0, UPT, UR5, 0x1, UPT ;  /* 0x000000010500788c */ /* 0x000fe4000bf05070 */
[----:B------:R-:W-:-:S07]  /*36a0*/  UIADD3 UR8, UPT, UPT, UR6, 0x8, URZ ;  /* 0x0000000806087890 */ /* 0x000fce000fffe0ff */
[----:B------:R-:W-:Y:S05]  /*36b0*/  BRA.U !UP0, `(.L_x_70) ;  /* 0x00000001089c7547 */ /* 0x000fea000b800000 */
[----:B------:R-:W-:Y:S01]  /*36c0*/  ELECT P0, URZ, PT ;  /* 0x0000000000ff782f */ /* 0x000fe20003800000 */
[----:B------:R-:W-:-:S12]  /*36d0*/  BSSY B0, `(.L_x_70) ;  /* 0x0000025000007945 */ /* 0x000fd80003800000 */
[----:B------:R-:W-:Y:S05]  /*36e0*/  @!P0 BRA `(.L_x_71) ;  /* 0x00000000008c8947 */ /* 0x000fea0003800000 */
[----:B------:R-:W-:-:S05]  /*36f0*/  UMOV UR7, 0x10 ;  /* 0x0000001000077882 */ /* 0x000fca0000000000 */
[----:B------:R-:W-:Y:S04]  /*3700*/  DEPBAR.LE SB1, 0x36 ;  /* 0x00009d800000791a */ /* 0x000fe80000000000 */
[----:B------:R-:W1:Y:S02]  /*3710*/  UTCATOMSWS.2CTA.FIND_AND_SET.ALIGN UP1, UR7, UR7 ;  /* 0x00000007000775e3 */ /* 0x000e640008220800 */
[----:B-1----:R-:W-:Y:S01]  /*3720*/  MOV R9, UR7 ;  /* 0x0000000700097c02 */ /* 0x002fe20008000f00 */
[----:B------:R-:W-:Y:S06]  /*3730*/  BRA.U UP1, `(.L_x_72) ;  /* 0x0000000101187547 */ /* 0x000fec000b800000 */
.L_x_73:
[----:B------:R-:W-:Y:S05]  /*3740*/  NANOSLEEP 0x64 ;  /* 0x000000640000795d */ /* 0x000fea0003800000 */
[----:B------:R-:W-:-:S05]  /*3750*/  UMOV UR7, 0x10 ;  /* 0x0000001000077882 */ /* 0x000fca0000000000 */
[----:B------:R-:W-:Y:S04]  /*3760*/  DEPBAR.LE SB1, 0x36 ;  /* 0x00009d800000791a */ /* 0x000fe80000000000 */
[----:B------:R-:W1:Y:S02]  /*3770*/  UTCATOMSWS.2CTA.FIND_AND_SET.ALIGN UP1, UR7, UR7 ;  /* 0x00000007000775e3 */ /* 0x000e640008220800 */
[----:B-1----:R-:W-:Y:S01]  /*3780*/  MOV R9, UR7 ;  /* 0x0000000700097c02 */ /* 0x002fe20008000f00 */
[----:B------:R-:W-:Y:S05]  /*3790*/  BRA.U !UP1, `(.L_x_73) ;  /* 0xfffffffd09e87547 */ /* 0x000fea000b83ffff */
.L_x_72:
[----:B------:R-:W1:Y:S01]  /*37a0*/  LDS R5, [UR6+0x10] ;  /* 0x00001006ff057984 */ /* 0x000e620008000800 */
[----:B------:R-:W-:Y:S01]  /*37b0*/  IMAD.U32 R3, RZ, RZ, UR37 ;  /* 0x00000025ff037e24 */ /* 0x000fe2000f8e00ff */
[----:B------:R-:W-:-:S03]  /*37c0*/  MOV R2, UR4 ;  /* 0x0000000400027c02 */ /* 0x000fc60008000f00 */
[----:B------:R-:W-:Y:S01]  /*37d0*/  VIADD R3, R3, 0x200 ;  /* 0x0000020003037836 */ /* 0x000fe20000000000 */
[----:B-1----:R-:W-:-:S04]  /*37e0*/  SHF.L.U32 R5, R5, 0x1f, RZ ;  /* 0x0000001f05057819 */ /* 0x002fc800000006ff */
[----:B------:R-:W1:Y:S02]  /*37f0*/  SYNCS.PHASECHK.TRANS64.TRYWAIT P0, [UR6+0x8], R5 ;  /* 0x00000805ff0075a7 */ /* 0x000e640008001106 */
[----:B-1----:R-:W-:Y:S05]  /*3800*/  @P0 BRA `(.L_x_74) ;  /* 0x0000000000080947 */ /* 0x002fea0003800000 */
[----:B------:R-:W1:Y:S02]  /*3810*/  SYNCS.PHASECHK.TRANS64.TRYWAIT P0, [UR6+0x8], R5 ;  /* 0x00000805ff0075a7 */ /* 0x000e640008001106 */
[----:B-1----:R-:W-:Y:S05]  /*3820*/  @!P0 BRA `(.L_x_75) ;  /* 0x0000007000cc8947 */ /* 0x002fea0003800000 */
.L_x_74:
[----:B-1----:R-:W-:Y:S01]  /*3830*/  HFMA2 R4, -RZ, RZ, 0, 5.9604644775390625e-08 ;  /* 0x00000001ff047431 */ /* 0x002fe200000001ff */
[----:B------:R-:W-:Y:S01]  /*3840*/  UPRMT UR7, UR4, 0x654, UR8 ;  /* 0x0000065404077896 */ /* 0x000fe20008000008 */
[----:B------:R-:W-:Y:S01]  /*3850*/  IMAD.MOV.U32 R7, RZ, RZ, 0xffff ;  /* 0x0000ffffff077424 */ /* 0x000fe200078e00ff */
[----:B------:R-:W-:Y:S01]  /*3860*/  PRMT R2, R2, 0x654, R3 ;  /* 0x0000065402027816 */ /* 0x000fe20000000003 */
[----:B------:R-:W-:Y:S02]  /*3870*/  IMAD.MOV.U32 R5, RZ, RZ, 0x4 ;  /* 0x00000004ff057424 */ /* 0x000fe400078e00ff */
[----:B------:R-:W-:Y:S01]  /*3880*/  IMAD.SHL.U32 R8, R9, 0x20, RZ ;  /* 0x0000002009087824 */ /* 0x000fe200078e00ff */
[----:B------:R-:W-:Y:S02]  /*3890*/  MOV R3, UR7 ;  /* 0x0000000700037c02 */ /* 0x000fe40008000f00 */
[-C--:B------:R-:W-:Y:S01]  /*38a0*/  SHF.L.U32 R7, R7, R9.reuse, RZ ;  /* 0x0000000907077219 */ /* 0x080fe200000006ff */
[----:B------:R1:W-:Y:S01]  /*38b0*/  SYNCS.ARRIVE.TRANS64.RED RZ, [UR7], R5 ;  /* 0x00000005ffff79a7 */ /* 0x0003e20008000407 */
[----:B------:R-:W-:Y:S01]  /*38c0*/  SHF.L.U32 R6, R4, R9, RZ ;  /* 0x0000000904067219 */ /* 0x000fe200000006ff */
[----:B------:R1:W-:Y:S04]  /*38d0*/  STS [UR37+0x200], R8 ;  /* 0x00020008ff007988 */ /* 0x0003e80008000825 */
[----:B------:R1:W-:Y:S04]  /*38e0*/  STAS [R2.64], R9 ;  /* 0x0000000902007dbd */ /* 0x0003e8000c0008ff */
[----:B------:R1:W-:Y:S04]  /*38f0*/  ATOMS.OR RZ, [UR6+0x14], R7 ;  /* 0x00001407ffff798c */ /* 0x0003e8000b000006 */
[----:B------:R1:W-:Y:S04]  /*3900*/  ATOMS.OR RZ, [UR6+0x18], R6 ;  /* 0x00001806ffff798c */ /* 0x0003e8000b000006 */
[----:B------:R1:W-:Y:S02]  /*3910*/  ATOMS.XOR RZ, [UR6+0x10], R4 ;  /* 0x00001004ffff798c */ /* 0x0003e4000b800006 */
.L_x_71:
[----:B------:R-:W-:Y:S05]  /*3920*/  BSYNC B0 ;  /* 0x0000000000007941 */ /* 0x000fea0003800000 */
.L_x_70:
[----:B------:R-:W-:Y:S05]  /*3930*/  BRA.U UP0, `(.L_x_76) ;  /* 0x00000001006c7547 */ /* 0x000fea000b800000 */
[----:B------:R-:W-:-:S03]  /*3940*/  UMOV UR7, 0xffffffff ;  /* 0xffffffff00077882 */ /* 0x000fc60000000000 */
[----:B------:R-:W-:Y:S05]  /*3950*/  BRA.DIV UR7, `(.L_x_77) ;  /* 0x0000007207987947 */ /* 0x000fea000b800000 */
[----:B------:R-:W-:-:S13]  /*3960*/  ELECT P6, URZ, PT ;  /* 0x0000000000ff782f */ /* 0x000fda00038c0000 */
.L_x_198:
[----:B------:R-:W-:Y:S05]  /*3970*/  @!P6 BRA `(.L_x_76) ;  /* 0x00000000005ce947 */ /* 0x000fea0003800000 */
[----:B-1----:R-:W1:Y:S02]  /*3980*/  LDS R3, [UR6+0x10] ;  /* 0x00001006ff037984 */ /* 0x002e640008000800 */
[----:B-1----:R-:W-:-:S04]  /*3990*/  SHF.L.U32 R3, R3, 0x1f, RZ ;  /* 0x0000001f03037819 */ /* 0x002fc800000006ff */
[----:B------:R-:W1:Y:S02]  /*39a0*/  SYNCS.PHASECHK.TRANS64.TRYWAIT P0, [UR6+0x8], R3 ;  /* 0x00000803ff0075a7 */ /* 0x000e640008001106 */
[----:B-1----:R-:W-:Y:S05]  /*39b0*/  @P0 BRA `(.L_x_78) ;  /* 0x0000000000080947 */ /* 0x002fea0003800000 */
[----:B------:R-:W1:Y:S02]  /*39c0*/  SYNCS.PHASECHK.TRANS64.TRYWAIT P0, [UR6+0x8], R3 ;  /* 0x00000803ff0075a7 */ /* 0x000e640008001106 */
[----:B-1----:R-:W-:Y:S05]  /*39d0*/  @!P0 BRA `(.L_x_79) ;  /* 0x0000007000988947 */ /* 0x002fea0003800000 */
.L_x_78:
[----:B------:R-:W2:Y:S01]  /*39e0*/  LDS R5, [UR37+0x200] ;  /* 0x00020025ff057984 */ /* 0x000ea20008000800 */
[----:B-1----:R-:W-:Y:S02]  /*39f0*/  HFMA2 R2, -RZ, RZ, 0, 5.9604644775390625e-08 ;  /* 0x00000001ff027431 */ /* 0x002fe400000001ff */
[----:B------:R-:W-:Y:S01]  /*3a00*/  IMAD.MOV.U32 R3, RZ, RZ, 0xffff ;  /* 0x0000ffffff037424 */ /* 0x000fe200078e00ff */
[----:B------:R-:W-:Y:S01]  /*3a10*/  UPRMT UR7, UR4, 0x654, UR8 ;  /* 0x0000065404077896 */ /* 0x000fe20008000008 */
[----:B--2---:R-:W-:-:S03]  /*3a20*/  IMAD.SHL.U32 R4, R5, 0x20, RZ ;  /* 0x0000002005047824 */ /* 0x004fc600078e00ff */
[-C--:B------:R-:W-:Y:S02]  /*3a30*/  SHF.L.U32 R3, R3, R5.reuse, RZ ;  /* 0x0000000503037219 */ /* 0x080fe400000006ff */
[----:B------:R-:W-:Y:S01]  /*3a40*/  SHF.L.U32 R5, R2, R5, RZ ;  /* 0x0000000502057219 */ /* 0x000fe200000006ff */
[----:B------:R2:W-:Y:S04]  /*3a50*/  STS [UR37+0x200], R4 ;  /* 0x00020004ff007988 */ /* 0x0005e80008000825 */
[----:B------:R2:W-:Y:S04]  /*3a60*/  ATOMS.OR RZ, [UR6+0x14], R3 ;  /* 0x00001403ffff798c */ /* 0x0005e8000b000006 */
[----:B------:R2:W-:Y:S01]  /*3a70*/  ATOMS.OR RZ, [UR6+0x18], R5 ;  /* 0x00001805ffff798c */ /* 0x0005e2000b000006 */
[----:B------:R-:W-:Y:S03]  /*3a80*/  SYNCS.ARRIVE.TRANS64.RED.A1T0 RZ, [UR7], RZ ;  /* 0x000000ffffff79a7 */ /* 0x000fe60008100407 */
[----:B------:R2:W-:Y:S01]  /*3a90*/  ATOMS.XOR RZ, [UR6+0x10], R2 ;  /* 0x00001002ffff798c */ /* 0x0005e2000b800006 */
[----:B------:R-:W-:Y:S05]  /*3aa0*/  BRA `(.L_x_76) ;  /* 0x0000000000107947 */ /* 0x000fea0003800000 */
.L_x_69:
[----:B------:R-:W-:-:S05]  /*3ab0*/  MOV R2, 0xffffffff ;  /* 0xffffffff00027802 */ /* 0x000fca0000000f00 */
[----:B------:R1:W-:Y:S02]  /*3ac0*/  STS [UR37+0x200], R2 ;  /* 0x00020002ff007988 */ /* 0x0003e40008000825 */
[----:B-1----:R-:W-:Y:S02]  /*3ad0*/  MOV R2, 0x3af0 ;  /* 0x00003af000027802 */ /* 0x002fe40000000f00 */
[----:B-----5:R-:W-:Y:S05]  /*3ae0*/  CALL.REL.NOINC `($__internal_1_$__cuda_sm10x_tcgen05_guardrail_trap_phase_invalid_during_alloc) ;  /* 0x0000007800687944 */ /* 0x020fea0003c00000 */
.L_x_76:
[----:B------:R-:W-:Y:S05]  /*3af0*/  WARPSYNC.ALL ;  /* 0x0000000000007948 */ /* 0x000fea0003800000 */
[----:B------:R-:W3:Y:S01]  /*3b00*/  S2UR UR8, SR_CgaCtaId ;  /* 0x00000000000879c3 */ /* 0x000ee20000008800 */
[----:B------:R-:W-:Y:S01]  /*3b10*/  UMOV UR6, 0x400 ;  /* 0x0000040000067882 */ /* 0x000fe20000000000 */
[----:B------:R-:W-:-:S06]  /*3b20*/  NOP ;  /* 0x0000000000007918 */ /* 0x000fcc0000000000 */
[----:B------:R-:W-:Y:S06]  /*3b30*/  BAR.ARV 0x6, 0xa0 ;  /* 0x0182800000007b1d */ /* 0x000fec0000002000 */
[----:B------:R-:W-:Y:S01]  /*3b40*/  LOP3.LUT R10, R10, 0xffff, RZ, 0xc0, !PT ;  /* 0x0000ffff0a0a7812 */ /* 0x000fe200078ec0ff */
[----:B-1----:R-:W-:Y:S01]  /*3b50*/  IMAD.MOV.U32 R9, RZ, RZ, 0x1 ;  /* 0x00000001ff097424 */ /* 0x002fe200078e00ff */
[----:B------:R-:W-:Y:S01]  /*3b60*/  LOP3.LUT R0, R0, 0xffff, RZ, 0xc0, !PT ;  /* 0x0000ffff00007812 */ /* 0x000fe200078ec0ff */
[----:B------:R-:W-:Y:S01]  /*3b70*/  IMAD.MOV.U32 R8, RZ, RZ, RZ ;  /* 0x000000ffff087224 */ /* 0x000fe200078e00ff */
[----:B------:R-:W-:Y:S01]  /*3b80*/  R2UR UR13, R10 ;  /* 0x000000000a0d72ca */ /* 0x000fe200000e0000 */
[----:B------:R-:W-:Y:S01]  /*3b90*/  UMOV UR22, URZ ;  /* 0x000000ff00167c82 */ /* 0x000fe20008000000 */
[----:B------:R-:W-:Y:S01]  /*3ba0*/  R2UR UR12, R0 ;  /* 0x00000000000c72ca */ /* 0x000fe200000e0000 */
[----:B------:R-:W-:Y:S01]  /*3bb0*/  UMOV UR21, URZ ;  /* 0x000000ff00157c82 */ /* 0x000fe20008000000 */
[----:B------:R-:W-:Y:S01]  /*3bc0*/  UMOV UR20, URZ ;  /* 0x000000ff00147c82 */ /* 0x000fe20008000000 */
[----:B------:R-:W-:-:S02]  /*3bd0*/  UISETP.NE.AND UP2, UPT, UR5, URZ, UPT ;  /* 0x000000ff0500728c */ /* 0x000fc4000bf45270 */
[----:B---3--:R-:W-:Y:S01]  /*3be0*/  ULEA UR8, UR8, UR6, 0x18 ;  /* 0x0000000608087291 */ /* 0x008fe2000f8ec0ff */
[----:B------:R-:W1:Y:S03]  /*3bf0*/  LDCU UR6, c[0x0][0x38c] ;  /* 0x00007180ff0677ac */ /* 0x000e660008000800 */
[----:B------:R-:W-:Y:S02]  /*3c00*/  UIADD3 UR14, UPT, UPT, UR8, 0x6400, URZ ;  /* 0x00006400080e7890 */ /* 0x000fe4000fffe0ff */
[----:B------:R-:W-:-:S03]  /*3c10*/  UIADD3 UR15, UPT, UPT, UR8, 0x16400, URZ ;  /* 0x00016400080f7890 */ /* 0x000fc6000fffe0ff */
[----:B--2---:R-:W2:Y:S01]  /*3c20*/  LDS R2, [UR8+0x200] ;  /* 0x00020008ff027984 */ /* 0x004ea20008000800 */
[----:B------:R-:W-:Y:S02]  /*3c30*/  USHF.R.U32.HI UR14, URZ, 0x4, UR14 ;  /* 0x00000004ff0e7899 */ /* 0x000fe4000801160e */
[----:B------:R-:W-:Y:S02]  /*3c40*/  USHF.R.U32.HI UR15, URZ, 0x4, UR15 ;  /* 0x00000004ff0f7899 */ /* 0x000fe4000801160f */
[----:B------:R-:W-:Y:S02]  /*3c50*/  ULOP3.LUT UR14, UR14, 0x3fff, URZ, 0xc0, !UPT ;  /* 0x00003fff0e0e7892 */ /* 0x000fe4000f8ec0ff */
[----:B------:R-:W-:Y:S02]  /*3c60*/  ULOP3.LUT UR15, UR15, 0x3fff, URZ, 0xc0, !UPT ;  /* 0x00003fff0f0f7892 */ /* 0x000fe4000f8ec0ff */
[----:B------:R-:W-:Y:S02]  /*3c70*/  ULOP3.LUT UR14, UR14, 0x10000, URZ, 0xfc, !UPT ;  /* 0x000100000e0e7892 */ /* 0x000fe4000f8efcff */
[----:B-1----:R-:W-:-:S02]  /*3c80*/  UIADD3 UR6, UPT, UPT, UR6, 0x3f, URZ ;  /* 0x0000003f06067890 */ /* 0x002fc4000fffe0ff */
[----:B------:R-:W-:Y:S02]  /*3c90*/  ULOP3.LUT UR15, UR15, 0x10000, URZ, 0xfc, !UPT ;  /* 0x000100000f0f7892 */ /* 0x000fe4000f8efcff */
[----:B------:R-:W-:Y:S01]  /*3ca0*/  USHF.R.S32.HI UR7, URZ, 0x1f, UR6 ;  /* 0x0000001fff077899 */ /* 0x000fe20008011406 */
[----:B------:R-:W-:Y:S01]  /*3cb0*/  UMOV UR28, 0x0 ;  /* 0x00000000001c7882 */ /* 0x000fe20000000000 */
[----:B------:R-:W-:Y:S02]  /*3cc0*/  UMOV UR29, 0x8400010 ;  /* 0x08400010001d7882 */ /* 0x000fe40000000000 */
[----:B------:R-:W-:Y:S01]  /*3cd0*/  ULEA.HI UR7, UR7, UR6, URZ, 0x6 ;  /* 0x0000000607077291 */ /* 0x000fe2000f8f30ff */
[----:B------:R-:W-:Y:S01]  /*3ce0*/  UMOV UR26, 0x0 ;  /* 0x00000000001a7882 */ /* 0x000fe20000000000 */
[----:B------:R-:W-:Y:S02]  /*3cf0*/  UMOV UR27, 0x8400010 ;  /* 0x08400010001b7882 */ /* 0x000fe40000000000 */
[----:B------:R-:W-:-:S04]  /*3d00*/  USHF.R.S32.HI UR7, URZ, 0x6, UR7 ;  /* 0x00000006ff077899 */ /* 0x000fc80008011407 */
[----:B------:R-:W-:-:S04]  /*3d10*/  UISETP.LT.AND UP0, UPT, UR7, 0x1, UPT ;  /* 0x000000010700788c */ /* 0x000fc8000bf01270 */
[----:B------:R-:W-:Y:S01]  /*3d20*/  USEL UR23, UR7, 0x1, !UP0 ;  /* 0x0000000107177887 */ /* 0x000fe2000c000000 */
[----:B--2---:R-:W-:Y:S02]  /*3d30*/  R2UR UR24, R2 ;  /* 0x00000000021872ca */ /* 0x004fe400000e0000 */
[----:B------:R-:W-:-:S13]  /*3d40*/  CS2R R2, SRZ ;  /* 0x0000000000027805 */ /* 0x000fda000001ff00 */
.L_x_87:
[C---:B------:R-:W-:Y:S02]  /*3d50*/  LEA R0, R8.reuse, UR8, 0x3 ;  /* 0x0000000808007c11 */ /* 0x040fe4000f8e18ff */
[----:B------:R-:W-:Y:S02]  /*3d60*/  SHF.L.U32 R4, R3, 0x1f, RZ ;  /* 0x0000001f03047819 */ /* 0x000fe400000006ff */
[----:B------:R-:W-:Y:S02]  /*3d70*/  LEA R5, R8, UR8, 0x4 ;  /* 0x0000000808057c11 */ /* 0x000fe4000f8e20ff */
[----:B------:R-:W1:Y:S02]  /*3d80*/  SYNCS.PHASECHK.TRANS64.TRYWAIT P0, [R0+URZ+0x150], R4 ;  /* 0x00015004000075a7 */ /* 0x000e6400080011ff */
[----:B-1-34-:R-:W-:Y:S05]  /*3d90*/  @!P0 BRA `(.L_x_80) ;  /* 0x0000006c00c08947 */ /* 0x01afea0003800000 */
.L_x_199:
[----:B-1----:R-:W1:Y:S01]  /*3da0*/  LDS.128 R4, [R5+0x1e0] ;  /* 0x0001e00005047984 */ /* 0x002e620000000c00 */
[----:B------:R-:W-:Y:S02]  /*3db0*/  VIADD R0, R0, 0x160 ;  /* 0x0000016000007836 */ /* 0x000fe40000000000 */
[----:B------:R-:W-:Y:S01]  /*3dc0*/  VIADD R8, R8, 0x1 ;  /* 0x0000000108087836 */ /* 0x000fe20000000000 */
[----:B------:R-:W-:Y:S01]  /*3dd0*/  @!PT LDS RZ, [RZ] ;  /* 0x00000000fffff984 */ /* 0x000fe20000000800 */
[----:B------:R-:W-:Y:S01]  /*3de0*/  @!PT LDS RZ, [RZ] ;  /* 0x00000000fffff984 */ /* 0x000fe20000000800 */
[----:B------:R-:W-:Y:S01]  /*3df0*/  @!PT LDS RZ, [RZ] ;  /* 0x00000000fffff984 */ /* 0x000fe20000000800 */
[----:B------:R-:W-:Y:S01]  /*3e00*/  @!PT LDS RZ, [RZ] ;  /* 0x00000000fffff984 */ /* 0x000fe20000000800 */
[----:B------:R2:W-:Y:S06]  /*3e10*/  MEMBAR.ALL.CTA ;  /* 0x0000000000007992 */ /* 0x0005ec0000008000 */
[----:B--2---:R-:W2:Y:S01]  /*3e20*/  FENCE.VIEW.ASYNC.S ;  /* 0x00000000000073c6 */ /* 0x004ea20000000000 */
[----:B------:R-:W-:-:S04]  /*3e30*/  PRMT R0, RZ, 0x654, R0 ;  /* 0x00000654ff007816 */ /* 0x000fc80000000000 */
[----:B--2---:R2:W-:Y:S01]  /*3e40*/  SYNCS.ARRIVE.TRANS64.RED.A1T0 RZ, [R0+URZ], RZ ;  /* 0x000000ff00ff79a7 */ /* 0x0045e200081004ff */
[----:B-1----:R-:W-:Y:S01]  /*3e50*/  LOP3.LUT P1, RZ, R6, 0x1, RZ, 0xc0, !PT ;  /* 0x0000000106ff7812 */ /* 0x002fe2000782c0ff */
[----:B--2---:R-:W-:-:S12]  /*3e60*/  BRA.U UP2, `(.L_x_81) ;  /* 0x0000000102e07547 */ /* 0x004fd8000b800000 */
[----:B------:R-:W1:Y:S01]  /*3e70*/  LDCU UR6, c[0x0][0x38c] ;  /* 0x00007180ff0677ac */ /* 0x000e620008000800 */
[----:B------:R-:W-:Y:S02]  /*3e80*/  PLOP3.LUT P2, PT, PT, PT, PT, 0x80, 0x8 ;  /* 0x000000000008781c */ /* 0x000fe40003f4f070 */
[----:B------:R-:W-:Y:S01]  /*3e90*/  SHF.L.U32 R4, R9, 0x1f, RZ ;  /* 0x0000001f09047819 */ /* 0x000fe200000006ff */
[----:B------:R-:W-:Y:S02]  /*3ea0*/  ULEA UR10, UR22, UR8, 0x3 ;  /* 0x00000008160a7291 */ /* 0x000fe4000f8e18ff */
[----:B------:R-:W-:Y:S02]  /*3eb0*/  ULEA UR11, UR22, UR24, 0x7 ;  /* 0x00000018160b7291 */ /* 0x000fe4000f8e38ff */
[----:B-1----:R-:W-:-:S06]  /*3ec0*/  UISETP.GE.AND UP0, UPT, UR6, 0x1, UPT ;  /* 0x000000010600788c */ /* 0x002fcc000bf06270 */
[----:B------:R-:W-:-:S05]  /*3ed0*/  PLOP3.LUT P0, PT, PT, PT, UP0, 0x80, 0x8 ;  /* 0x000000000008781c */ /* 0x000fca0003f0f008 */
[----:B------:R-:W-:-:S08]  /*3ee0*/  @UP0 ULEA UR6, UR21, UR8, 0x3 ;  /* 0x0000000815060291 */ /* 0x000fd0000f8e18ff */
[----:B------:R-:W-:-:S04]  /*3ef0*/  @P0 SHF.L.U32 R0, R2, 0x1f, RZ ;  /* 0x0000001f02000819 */ /* 0x000fc800000006ff */
[----:B------:R1:W2:Y:S01]  /*3f00*/  @P0 SYNCS.PHASECHK.TRANS64.TRYWAIT P2, [UR6], R0 ;  /* 0x00000000ff0005a7 */ /* 0x0002a20008041106 */
[----:B------:R-:W3:Y:S02]  /*3f10*/  SYNCS.PHASECHK.TRANS64.TRYWAIT P0, [UR10+0x190], R4 ;  /* 0x00019004ff0075a7 */ /* 0x000ee4000800110a */
[----:B-123--:R-:W-:Y:S05]  /*3f20*/  @!P0 BRA `(.L_x_82) ;  /* 0x0000006c00708947 */ /* 0x00efea0003800000 */
.L_x_201:
[----:B------:R-:W-:Y:S01]  /*3f30*/  UMOV UR19, UR20 ;  /* 0x0000001400137c82 */ /* 0x000fe20008000000 */
[----:B------:R-:W-:Y:S05]  /*3f40*/  BRA.U !UP0, `(.L_x_83) ;  /* 0x0000000108987547 */ /* 0x000fea000b800000 */
[----:B------:R-:W-:Y:S02]  /*3f50*/  UIADD3 UR19, UPT, UPT, UR23, UR20, URZ ;  /* 0x0000001417137290 */ /* 0x000fe4000fffe0ff */
[----:B------:R-:W-:Y:S01]  /*3f60*/  UPLOP3.LUT UP3, UPT, UPT, UPT, UPT, 0x40, 0x4 ;  /* 0x000000000004789c */ /* 0x000fe20003f6e870 */
[----:B------:R-:W-:Y:S01]  /*3f70*/  UMOV UR18, UR7 ;  /* 0x0000000700127c82 */ /* 0x000fe20008000000 */
[----:B------:R-:W-:-:S09]  /*3f80*/  UMOV UR17, UR21 ;  /* 0x0000001500117c82 */ /* 0x000fd20008000000 */
.L_x_86:
[----:B--2---:R-:W-:Y:S01]  /*3f90*/  ULEA UR9, UR17, UR8, 0x3 ;  /* 0x0000000811097291 */ /* 0x004fe2000f8e18ff */
[----:B---3--:R-:W-:Y:S11]  /*3fa0*/  @P2 BRA `(.L_x_84) ;  /* 0x00000000000c2947 */ /* 0x008ff60003800000 */
[----:B-1----:R-:W-:Y:S04]  /*3fb0*/  SHF.L.U32 R4, R2, 0x1f, RZ ;  /* 0x0000001f02047819 */ /* 0x002fe800000006ff */
[----:B------:R-:W1:Y:S02]  /*3fc0*/  SYNCS.PHASECHK.TRANS64.TRYWAIT P0, [UR9], R4 ;  /* 0x00000004ff0075a7 */ /* 0x000e640008001109 */
[----:B-1----:R-:W-:Y:S05]  /*3fd0*/  @!P0 BRA `(.L_x_85) ;  /* 0x0000006c005c8947 */ /* 0x002fea0003800000 */
.L_x_84:
[----:B------:R-:W-:Y:S01]  /*3fe0*/  UISETP.NE.AND UP0, UPT, UR18, 0x1, UPT ;  /* 0x000000011200788c */ /* 0x000fe2000bf05270 */
[----:B------:R-:W-:Y:S01]  /*3ff0*/  PLOP3.LUT P2, PT, PT, PT, PT, 0x80, 0x8 ;  /* 0x000000000008781c */ /* 0x000fe20003f4f070 */
[----:B------:R-:W-:Y:S02]  /*4000*/  UIADD3 UR21, UPT, UPT, UR17, 0x1, URZ ;  /* 0x0000000111157890 */ /* 0x000fe4000fffe0ff */
[----:B------:R-:W-:Y:S02]  /*4010*/  ULEA UR30, UR17, UR15, 0x9 ;  /* 0x0000000f111e7291 */ /* 0x000fe4000f8e48ff */
[----:B------:R-:W-:Y:S01]  /*4020*/  UISETP.NE.AND UP1, UPT, UR21, 0x10, UPT ;  /* 0x000000101500788c */ /* 0x000fe2000bf25270 */
[----:B------:R-:W-:Y:S01]  /*4030*/  PLOP3.LUT P0, PT, PT, PT, UP0, 0x80, 0x8 ;  /* 0x000000000008781c */ /* 0x000fe20003f0f008 */
[----:B------:R-:W-:Y:S02]  /*4040*/  ULEA UR32, UR17, UR14, 0x8 ;  /* 0x0000000e11207291 */ /* 0x000fe4000f8e40ff */
[----:B------:R-:W-:Y:S02]  /*4050*/  USEL UR16, URZ, 0x1, UP1 ;  /* 0x00000001ff107887 */ /* 0x000fe40008800000 */
[----:B------:R-:W-:Y:S02]  /*4060*/  USEL UR21, UR21, URZ, UP1 ;  /* 0x000000ff15157287 */ /* 0x000fe40008800000 */
[----:B------:R-:W-:Y:S02]  /*4070*/  UIADD3 UR36, UPT, UPT, UR30, 0x2, URZ ;  /* 0x000000021e247890 */ /* 0x000fe4000fffe0ff */
[----:B------:R-:W-:Y:S01]  /*4080*/  @UP0 ULEA UR6, UR21, UR8, 0x3 ;  /* 0x0000000815060291 */ /* 0x000fe2000f8e18ff */
[----:B------:R-:W-:Y:S01]  /*4090*/  LOP3.LUT R2, R2, UR16, RZ, 0x3c, !PT ;  /* 0x0000001002027c12 */ /* 0x000fe2000f8e3cff */
[----:B------:R-:W-:Y:S02]  /*40a0*/  UIADD3 UR34, UPT, UPT, UR32, 0x2, URZ ;  /* 0x0000000220227890 */ /* 0x000fe4000fffe0ff */
[----:B------:R-:W-:Y:S01]  /*40b0*/  UIADD3 UR9, UPT, UPT, UR9, 0x80, URZ ;  /* 0x0000008009097890 */ /* 0x000fe2000fffe0ff */
[----:B-1----:R-:W-:Y:S01]  /*40c0*/  @P0 SHF.L.U32 R0, R2, 0x1f, RZ ;  /* 0x0000001f02000819 */ /* 0x002fe200000006ff */
[----:B------:R-:W-:Y:S01]  /*40d0*/  UMOV UR31, 0x80004020 ;  /* 0x80004020001f7882 */ /* 0x000fe20000000000 */
[----:B------:R-:W-:Y:S01]  /*40e0*/  UMOV UR33, 0x80004020 ;  /* 0x8000402000217882 */ /* 0x000fe20000000000 */
[----:B------:R-:W-:Y:S01]  /*40f0*/  UMOV UR37, 0x80004020 ;  /* 0x8000402000257882 */ /* 0x000fe20000000000 */
[----:B------:R2:W3:Y:S01]  /*4100*/  @P0 SYNCS.PHASECHK.TRANS64.TRYWAIT P2, [UR6], R0 ;  /* 0x00000000ff0005a7 */ /* 0x0004e20008041106 */
[----:B------:R-:W-:Y:S01]  /*4110*/  UIADD3 UR20, UPT, UPT, UR20, 0x1, URZ ;  /* 0x0000000114147890 */ /* 0x000fe2000fffe0ff */
[----:B------:R2:W-:Y:S01]  /*4120*/  UTCQMMA.2CTA gdesc[UR32], gdesc[UR30], tmem[UR11], tmem[UR28], idesc[UR29], UP3 ;  /* 0x00ff1c1e200075ea */ /* 0x0005e20009a0030b */
[----:B------:R-:W-:Y:S02]  /*4130*/  UIADD3 UR18, UPT, UPT, UR18, -0x1, URZ ;  /* 0xffffffff12127890 */ /* 0x000fe4000fffe0ff */
[----:B------:R-:W-:Y:S02]  /*4140*/  UISETP.NE.AND UP0, UPT, UR20, UR19, UPT ;  /* 0x000000131400728c */ /* 0x000fe4000bf05270 */
[----:B------:R-:W-:Y:S01]  /*4150*/  UPLOP3.LUT UP3, UPT, UPT, UPT, UPT, 0x80, 0x8 ;  /* 0x000000000008789c */ /* 0x000fe20003f6f070 */
[----:B------:R-:W-:Y:S01]  /*4160*/  UMOV UR35, 0x80004020 ;  /* 0x8000402000237882 */ /* 0x000fe20000000000 */
[----:B------:R-:W-:Y:S01]  /*4170*/  UMOV UR17, UR21 ;  /* 0x0000001500117c82 */ /* 0x000fe20008000000 */
[----:B------:R2:W-:Y:S01]  /*4180*/  UTCQMMA.2CTA gdesc[UR34], gdesc[UR36], tmem[UR11], tmem[UR26], idesc[UR27], UPT ;  /* 0x00ff1a24220075ea */ /* 0x0005e2000ba0030b */
[----:B------:R2:W-:Y:S03]  /*4190*/  UTCBAR.2CTA.MULTICAST [UR9], URZ, UR13 ;  /* 0x000000ff090073e9 */ /* 0x0005e6000820080d */
[----:B------:R-:W-:Y:S05]  /*41a0*/  BRA.U UP0, `(.L_x_86) ;  /* 0xfffffffd00787547 */ /* 0x000fea000b83ffff */
.L_x_83:
[----:B------:R-:W-:Y:S01]  /*41b0*/  UIADD3 UR10, UPT, UPT, UR10, 0x170, URZ ;  /* 0x000001700a0a7890 */ /* 0x000fe2000fffe0ff */
[----:B------:R-:W-:-:S08]  /*41c0*/  UMOV UR20, UR19 ;  /* 0x0000001300147c82 */ /* 0x000fd00008000000 */
[----:B------:R4:W-:Y:S01]  /*41d0*/  UTCBAR.2CTA.MULTICAST [UR10], URZ, UR12 ;  /* 0x000000ff0a0073e9 */ /* 0x0009e2000820080c */
[----:B------:R-:W-:Y:S02]  /*41e0*/  NOP ;  /* 0x0000000000007918 */ /* 0x000fe40000000000 */
.L_x_81:
[----:B------:R-:W-:Y:S01]  /*41f0*/  UIADD3 UR22, UPT, UPT, UR22, 0x1, URZ ;  /* 0x0000000116167890 */ /* 0x000fe2000fffe0ff */
[----:B------:R-:W-:-:S03]  /*4200*/  ISETP.NE.AND P0, PT, R8, 0x2, PT ;  /* 0x000000020800780c */ /* 0x000fc60003f05270 */
[----:B------:R-:W-:Y:S01]  /*4210*/  UISETP.NE.AND UP0, UPT, UR22, 0x4, UPT ;  /* 0x000000041600788c */ /* 0x000fe2000bf05270 */
[----:B-12---:R-:W-:Y:S02]  /*4220*/  SEL R0, RZ, 0x1, P0 ;  /* 0x00000001ff007807 */ /* 0x006fe40000000000 */
[----:B------:R-:W-:Y:S01]  /*4230*/  SEL R8, R8, RZ, P0 ;  /* 0x000000ff08087207 */ /* 0x000fe20000000000 */
[----:B------:R-:W-:Y:S01]  /*4240*/  USEL UR6, URZ, 0x1, UP0 ;  /* 0x00000001ff067887 */ /* 0x000fe20008000000 */
[----:B------:R-:W-:Y:S01]  /*4250*/  LOP3.LUT R3, R3, R0, RZ, 0x3c, !PT ;  /* 0x0000000003037212 */ /* 0x000fe200078e3cff */
[----:B------:R-:W-:-:S04]  /*4260*/  USEL UR22, UR22, URZ, UP0 ;  /* 0x000000ff16167287 */ /* 0x000fc80008000000 */
[----:B------:R-:W-:Y:S01]  /*4270*/  LOP3.LUT R9, R9, UR6, RZ, 0x3c, !PT ;  /* 0x0000000609097c12 */ /* 0x000fe2000f8e3cff */
[----:B------:R-:W-:Y:S07]  /*4280*/  @P1 BRA `(.L_x_87) ;  /* 0xfffffff800b01947 */ /* 0x000fee000383ffff */
[----:B------:R-:W1:Y:S01]  /*4290*/  S2UR UR6, SR_CgaCtaId ;  /* 0x00000000000679c3 */ /* 0x000e620000008800 */
[----:B------:R-:W-:Y:S01]  /*42a0*/  ELECT P0, URZ, PT ;  /* 0x0000000000ff782f */ /* 0x000fe20003800000 */
[----:B------:R-:W-:Y:S01]  /*42b0*/  HFMA2 R0, -RZ, RZ, 0, 5.9604644775390625e-08 ;  /* 0x00000001ff007431 */ /* 0x000fe200000001ff */
[----:B------:R-:W-:-:S05]  /*42c0*/  UMOV UR7, 0x40 ;  /* 0x0000004000077882 */ /* 0x000fca0000000000 */
[----:B------:R-:W-:Y:S01]  /*42d0*/  UVIRTCOUNT.DEALLOC.SMPOOL 0x80 ;  /* 0x000000800000784c */ /* 0x000fe20000000000 */
[----:B------:R-:W-:Y:S02]  /*42e0*/  UISETP.NE.AND UP0, UPT, UR5, URZ, UPT ;  /* 0x000000ff0500728c */ /* 0x000fe4000bf05270 */
[----:B-1----:R-:W-:-:S09]  /*42f0*/  ULEA UR6, UR6, UR7, 0x18 ;  /* 0x0000000706067291 */ /* 0x002fd2000f8ec0ff */
[----:B------:R1:W-:Y:S01]  /*4300*/  @P0 STS.U8 [UR6+0x1c], R0 ;  /* 0x00001c00ff000988 */ /* 0x0003e20008000006 */
[----:B------:R-:W-:Y:S05]  /*4310*/  BRA.U UP0, `(.L_x_88) ;  /* 0x0000000100a07547 */ /* 0x000fea000b800000 */
[----:B------:R-:W-:Y:S01]  /*4320*/  UIADD3 UR5, UPT, UPT, UR8, 0x190, URZ ;  /* 0x0000019008057890 */ /* 0x000fe2000fffe0ff */
[----:B------:R-:W-:-:S03]  /*4330*/  SHF.L.U32 R2, R9, 0x1f, RZ ;  /* 0x0000001f09027819 */ /* 0x000fc600000006ff */
[----:B------:R-:W-:-:S09]  /*4340*/  ULEA UR7, UR22, UR5, 0x3 ;  /* 0x0000000516077291 */ /* 0x000fd2000f8e18ff */
[----:B------:R-:W2:Y:S02]  /*4350*/  SYNCS.PHASECHK.TRANS64.TRYWAIT P0, [UR7], R2 ;  /* 0x00000002ff0075a7 */ /* 0x000ea40008001107 */
[----:B--2---:R-:W-:Y:S05]  /*4360*/  @!P0 BRA `(.L_x_89) ;  /* 0x0000006800908947 */ /* 0x004fea0003800000 */
.L_x_204:
[----:B------:R-:W-:-:S04]  /*4370*/  UIADD3 UR9, UPT, UPT, UR22, 0x1, URZ ;  /* 0x0000000116097890 */ /* 0x000fc8000fffe0ff */
[----:B------:R-:W-:-:S04]  /*4380*/  UISETP.NE.AND UP1, UPT, UR9, 0x4, UPT ;  /* 0x000000040900788c */ /* 0x000fc8000bf25270 */
[----:B----4-:R-:W-:Y:S02]  /*4390*/  USEL UR10, URZ, 0x1, UP1 ;  /* 0x00000001ff0a7887 */ /* 0x010fe40008800000 */
[----:B------:R-:W-:-:S04]  /*43a0*/  USEL UR9, UR9, URZ, UP1 ;  /* 0x000000ff09097287 */ /* 0x000fc80008800000 */
[----:B------:R-:W-:Y:S01]  /*43b0*/  ULEA UR7, UR9, UR5, 0x3 ;  /* 0x0000000509077291 */ /* 0x000fe2000f8e18ff */
[----:B-1----:R-:W-:-:S04]  /*43c0*/  LOP3.LUT R2, R9, UR10, RZ, 0x3c, !PT ;  /* 0x0000000a09027c12 */ /* 0x002fc8000f8e3cff */
[----:B------:R-:W-:-:S04]  /*43d0*/  SHF.L.U32 R3, R2, 0x1f, RZ ;  /* 0x0000001f02037819 */ /* 0x000fc800000006ff */
[----:B------:R-:W1:Y:S02]  /*43e0*/  SYNCS.PHASECHK.TRANS64.TRYWAIT P0, [UR7], R3 ;  /* 0x00000003ff0075a7 */ /* 0x000e640008001107 */
[----:B-1----:R-:W-:Y:S05]  /*43f0*/  @!P0 BRA `(.L_x_90) ;  /* 0x0000006800848947 */ /* 0x002fea0003800000 */
.L_x_206:
        /* <DEDUP_REMOVED lines=9> */
.L_x_208:
[----:B------:R-:W-:-:S04]  /*4490*/  UIADD3 UR9, UPT, UPT, UR9, 0x1, URZ ;  /* 0x0000000109097890 */ /* 0x000fc8000fffe0ff */
[----:B------:R-:W-:-:S04]  /*44a0*/  UISETP.NE.AND UP1, UPT, UR9, 0x4, UPT ;  /* 0x000000040900788c */ /* 0x000fc8000bf25270 */
[----:B------:R-:W-:Y:S02]  /*44b0*/  USEL UR7, URZ, 0x1, UP1 ;  /* 0x00000001ff077887 */ /* 0x000fe40008800000 */
[----:B------:R-:W-:-:S04]  /*44c0*/  USEL UR9, UR9, URZ, UP1 ;  /* 0x000000ff09097287 */ /* 0x000fc80008800000 */
[----:B------:R-:W-:Y:S01]  /*44d0*/  ULEA UR9, UR9, UR5, 0x3 ;  /* 0x0000000509097291 */ /* 0x000fe2000f8e18ff */
[----:B------:R-:W-:-:S04]  /*44e0*/  LOP3.LUT R2, R2, UR7, RZ, 0x3c, !PT ;  /* 0x0000000702027c12 */ /* 0x000fc8000f8e3cff */
[----:B------:R-:W-:Y:S01]  /*44f0*/  SHF.L.U32 R2, R2, 0x1f, RZ ;  /* 0x0000001f02027819 */ /* 0x000fe200000006ff */
[----:B-1----:R-:W-:-:S04]  /*4500*/  IMAD.U32 R0, RZ, RZ, UR9 ;  /* 0x00000009ff007e24 */ /* 0x002fc8000f8e00ff */
[----:B------:R1:W2:Y:S03]  /*4510*/  SYNCS.PHASECHK.TRANS64.TRYWAIT P0, [R0+URZ], R2 ;  /* 0x00000002000075a7 */ /* 0x0002a600080011ff */
[----:B--2---:R-:W-:Y:S05]  /*4520*/  @!P0 NANOSLEEP.SYNCS 0x989680 ;  /* 0x009896800000895d */ /* 0x004fea0003900000 */
[----:B------:R-:W2:Y:S02]  /*4530*/  @!P0 SYNCS.PHASECHK.TRANS64 P0, [R0+URZ], R2 ;  /* 0x00000002000085a7 */ /* 0x000ea400080010ff */
[----:B--2---:R-:W-:Y:S05]  /*4540*/  @P0 BRA `(.L_x_92) ;  /* 0x0000000000200947 */ /* 0x004fea0003800000 */
.L_x_93:
[----:B--2---:R2:W4:Y:S02]  /*4550*/  SYNCS.PHASECHK.TRANS64.TRYWAIT P0, [R0+URZ], R2 ;  /* 0x00000002000075a7 */ /* 0x00452400080011ff */
[----:B----4-:R-:W-:Y:S05]  /*4560*/  @!P0 NANOSLEEP.SYNCS 0x989680 ;  /* 0x009896800000895d */ /* 0x010fea0003900000 */
[----:B------:R-:W4:Y:S02]  /*4570*/  @!P0 SYNCS.PHASECHK.TRANS64 P0, [R0+URZ], R2 ;  /* 0x00000002000085a7 */ /* 0x000f2400080010ff */
[----:B----4-:R-:W-:Y:S05]  /*4580*/  @!P0 BRA `(.L_x_93) ;  /* 0xfffffffc00f08947 */ /* 0x010fea000383ffff */
[----:B------:R-:W-:Y:S05]  /*4590*/  BRA `(.L_x_92) ;  /* 0x00000000000c7947 */ /* 0x000fea0003800000 */
.L_x_88:
[----:B------:R-:W-:-:S04]  /*45a0*/  UIADD3 UR5, UPT, UPT, UR8, 0x1d0, URZ ;  /* 0x000001d008057890 */ /* 0x000fc8000fffe0ff */
[----:B------:R-:W-:-:S09]  /*45b0*/  UPRMT UR5, UR4, 0x654, UR5 ;  /* 0x0000065404057896 */ /* 0x000fd20008000005 */
[----:B------:R-:W-:Y:S03]  /*45c0*/  SYNCS.ARRIVE.TRANS64.RED.A1T0 RZ, [UR5], RZ ;  /* 0x000000ffffff79a7 */ /* 0x000fe60008100405 */
.L_x_92:
[----:B-12---:R-:W-:Y:S01]  /*45d0*/  SHF.L.U32 R2, RZ, 0x1f, RZ ;  /* 0x0000001fff027819 */ /* 0x006fe200000006ff */
[----:B------:R-:W-:Y:S01]  /*45e0*/  UIADD3 UR5, UPT, UPT, UR8, 0x1d0, URZ ;  /* 0x000001d008057890 */ /* 0x000fe2000fffe0ff */
[----:B------:R-:W-:Y:S02]  /*45f0*/  PLOP3.LUT P0, PT, PT, PT, UP0, 0x80, 0x8 ;  /* 0x000000000008781c */ /* 0x000fe40003f0f008 */
[----:B------:R-:W1:Y:S02]  /*4600*/  SYNCS.PHASECHK.TRANS64.TRYWAIT P1, [UR8+0x1d0], R2 ;  /* 0x0001d002ff0075a7 */ /* 0x000e640008021108 */
[----:B-1----:R-:W-:Y:S09]  /*4610*/  @!P1 BRA `(.L_x_94) ;  /* 0x00000068002c9947 */ /* 0x002ff20003800000 */
.L_x_210:
[----:B------:R-:W-:Y:S01]  /*4620*/  @!UP0 UPRMT UR5, UR4, 0x654, UR5 ;  /* 0x0000065404058896 */ /* 0x000fe20008000005 */
[----:B------:R-:W-:Y:S02]  /*4630*/  UMOV UR8, 0xffff ;  /* 0x0000ffff00087882 */ /* 0x000fe40000000000 */
[----:B------:R-:W-:-:S06]  /*4640*/  UMOV UR4, 0x1 ;  /* 0x0000000100047882 */ /* 0x000fcc0000000000 */
[----:B------:R-:W-:Y:S01]  /*4650*/  @!P0 SYNCS.ARRIVE.TRANS64.RED.A1T0 RZ, [UR5], RZ ;  /* 0x000000ffffff89a7 */ /* 0x000fe20008100405 */
[----:B------:R-:W-:Y:S01]  /*4660*/  NOP ;  /* 0x0000000000007918 */ /* 0x000fe20000000000 */
[----:B-1----:R-:W1:Y:S01]  /*4670*/  LDS R0, [UR6+0x14] ;  /* 0x00001406ff007984 */ /* 0x002e620008000800 */
[----:B------:R-:W-:-:S04]  /*4680*/  ULOP3.LUT UR5, UR24, 0xffff, URZ, 0xc0, !UPT ;  /* 0x0000ffff18057892 */ /* 0x000fc8000f8ec0ff */
[----:B------:R-:W-:-:S04]  /*4690*/  USHF.R.U32.HI UR5, URZ, 0x5, UR5 ;  /* 0x00000005ff057899 */ /* 0x000fc80008011605 */
[----:B------:R-:W-:Y:S02]  /*46a0*/  USHF.L.U32 UR8, UR8, UR5, URZ ;  /* 0x0000000508087299 */ /* 0x000fe400080006ff */
[----:B------:R-:W-:-:S04]  /*46b0*/  USHF.L.U32 UR4, UR4, UR5, URZ ;  /* 0x0000000504047299 */ /* 0x000fc800080006ff */
[----:B-1----:R-:W-:-:S04]  /*46c0*/  LOP3.LUT R0, R0, UR8, RZ, 0xc0, !PT ;  /* 0x0000000800007c12 */ /* 0x002fc8000f8ec0ff */
[----:B------:R-:W-:-:S13]  /*46d0*/  ISETP.NE.AND P0, PT, R0, UR8, PT ;  /* 0x0000000800007c0c */ /* 0x000fda000bf05270 */
[----:B------:R-:W-:Y:S05]  /*46e0*/  @P0 BRA `(.L_x_95) ;  /* 0x0000000000580947 */ /* 0x000fea0003800000 */
[----:B------:R-:W1:Y:S02]  /*46f0*/  LDS R0, [UR6+0x18] ;  /* 0x00001806ff007984 */ /* 0x000e640008000800 */
[----:B-1----:R-:W-:-:S04]  /*4700*/  LOP3.LUT R0, R0, UR4, RZ, 0xc0, !PT ;  /* 0x0000000400007c12 */ /* 0x002fc8000f8ec0ff */
[----:B------:R-:W-:-:S13]  /*4710*/  ISETP.NE.AND P0, PT, R0, UR4, PT ;  /* 0x0000000400007c0c */ /* 0x000fda000bf05270 */
[----:B------:R-:W-:Y:S05]  /*4720*/  @P0 BRA `(.L_x_96) ;  /* 0x00000000003c0947 */ /* 0x000fea0003800000 */
[----:B------:R-:W1:Y:S01]  /*4730*/  S2R R2, SR_LANEID ;  /* 0x0000000000027919 */ /* 0x000e620000000000 */
[----:B------:R-:W-:Y:S01]  /*4740*/  ULOP3.LUT UR8, URZ, UR8, URZ, 0x33, !UPT ;  /* 0x00000008ff087292 */ /* 0x000fe2000f8e33ff */
[----:B------:R-:W-:Y:S02]  /*4750*/  VOTEU.ANY UR7, UPT, PT ;  /* 0x0000000000077886 */ /* 0x000fe400038e0100 */
[----:B------:R-:W-:-:S03]  /*4760*/  UFLO.U32 UR7, UR7 ;  /* 0x00000007000772bd */ /* 0x000fc600080e0000 */
[----:B------:R-:W-:-:S04]  /*4770*/  IMAD.U32 R0, RZ, RZ, UR8 ;  /* 0x00000008ff007e24 */ /* 0x000fc8000f8e00ff */
[----:B------:R2:W3:Y:S02]  /*4780*/  REDUX UR5, R0 ;  /* 0x00000000000573c4 */ /* 0x0004e40000000000 */
[----:B------:R1:W-:Y:S02]  /*4790*/  UTCATOMSWS.AND URZ, UR8 ;  /* 0x0000000800ff79e3 */ /* 0x0003e40008000000 */
[----:B-1----:R-:W-:Y:S02]  /*47a0*/  ISETP.EQ.U32.AND P0, PT, R2, UR7, PT ;  /* 0x0000000702007c0c */ /* 0x002fe4000bf02070 */
[----:B--2---:R-:W-:Y:S02]  /*47b0*/  LOP3.LUT R0, RZ, UR4, RZ, 0x33, !PT ;  /* 0x00000004ff007c12 */ /* 0x004fe4000f8e33ff */
[----:B---3--:R-:W-:Y:S02]  /*47c0*/  MOV R2, UR5 ;  /* 0x0000000500027c02 */ /* 0x008fe40008000f00 */
[----:B------:R-:W1:Y:S07]  /*47d0*/  REDUX UR4, R0 ;  /* 0x00000000000473c4 */ /* 0x000e6e0000000000 */
[----:B------:R2:W-:Y:S01]  /*47e0*/  @P0 ATOMS.AND RZ, [UR6+0x14], R2 ;  /* 0x00001402ffff098c */ /* 0x0005e2000a800006 */
[----:B-1----:R-:W-:-:S05]  /*47f0*/  IMAD.U32 R0, RZ, RZ, UR4 ;  /* 0x00000004ff007e24 */ /* 0x002fca000f8e00ff */
[----:B------:R2:W-:Y:S01]  /*4800*/  @P0 ATOMS.AND RZ, [UR6+0x18], R0 ;  /* 0x00001800ffff098c */ /* 0x0005e2000a800006 */
[----:B------:R-:W-:Y:S05]  /*4810*/  BRA `(.L_x_97) ;  /* 0x0000000000147947 */ /* 0x000fea0003800000 */
.L_x_96:
[----:B------:R-:W-:Y:S02]  /*4820*/  MOV R2, 0x4840 ;  /* 0x0000484000027802 */ /* 0x000fe40000000f00 */
[----:B---345:R-:W-:Y:S05]  /*4830*/  CALL.REL.NOINC `($__internal_0_$__cuda_sm10x_tcgen05_guardrail_trap_col_being_dealloced_not_returned_by_alloc) ;  /* 0x0000006c00087944 */ /* 0x038fea0003c00000 */
[----:B------:R-:W-:Y:S05]  /*4840*/  BRA `(.L_x_97) ;  /* 0x0000000000087947 */ /* 0x000fea0003800000 */
.L_x_95:
[----:B------:R-:W-:Y:S02]  /*4850*/  MOV R2, 0x4870 ;  /* 0x0000487000027802 */ /* 0x000fe40000000f00 */
[----:B---345:R-:W-:Y:S05]  /*4860*/  CALL.REL.NOINC `($__internal_2_$__cuda_sm10x_tcgen05_guardrail_trap_unallocated_columns_being_dealloced) ;  /* 0x0000006c00147944 */ /* 0x038fea0003c00000 */
.L_x_97:
[----:B------:R-:W-:Y:S01]  /*4870*/  NOP ;  /* 0x0000000000007918 */ /* 0x000fe20000000000 */
[----:B----4-:R-:W-:Y:S05]  /*4880*/  EXIT ;  /* 0x000000000000794d */ /* 0x010fea0003800000 */
.L_x_68:
[----:B------:R-:W-:-:S09]  /*4890*/  UISETP.NE.OR UP5, UPT, UR10, 0x3, !UP5 ;  /* 0x000000030a00788c */ /* 0x000fd2000efa5670 */
[----:B------:R-:W-:Y:S05]  /*48a0*/  BRA.U UP5, `(.L_x_98) ;  /* 0x0000001105747547 */ /* 0x000fea000b800000 */
[----:B------:R-:W1:Y:S01]  /*48b0*/  LDCU.64 UR6, c[0x0][0x888] ;  /* 0x00011100ff0677ac */ /* 0x000e620008000a00 */
[----:B------:R-:W2:Y:S01]  /*48c0*/  LDC R0, c[0x0][0xb30] ;  /* 0x0002cc00ff007b82 */ /* 0x000ea20000000800 */
[----:B------:R-:W-:Y:S02]  /*48d0*/  HFMA2 R27, -RZ, RZ, 0, 0 ;  /* 0x00000000ff1b7431 */ /* 0x000fe400000001ff */
[----:B------:R-:W-:Y:S01]  /*48e0*/  IMAD.MOV.U32 R29, RZ, RZ, 0x1 ;  /* 0x00000001ff1d7424 */ /* 0x000fe200078e00ff */
[----:B------:R-:W3:Y:S01]  /*48f0*/  LDCU.64 UR4, c[0x0][0x890] ;  /* 0x00011200ff0477ac */ /* 0x000ee20008000a00 */
[----:B------:R-:W-:Y:S01]  /*4900*/  IMAD.MOV.U32 R28, RZ, RZ, RZ ;  /* 0x000000ffff1c7224 */ /* 0x000fe200078e00ff */
[----:B------:R-:W-:Y:S01]  /*4910*/  MOV R25, 0x1000 ;  /* 0x0000100000197802 */ /* 0x000fe20000000f00 */
[----:B------:R-:W-:Y:S01]  /*4920*/  UPLOP3.LUT UP1, UPT, UPT, UPT, UPT, 0x40, 0x4 ;  /* 0x000000000004789c */ /* 0x000fe20003f2e870 */
[----:B------:R-:W4:Y:S08]  /*4930*/  LDC R24, c[0x0][0x370] ;  /* 0x0000dc00ff187b82 */ /* 0x000f300000000800 */
[----:B------:R-:W4:Y:S01]  /*4940*/  LDC R3, c[0x0][0xb0c] ;  /* 0x0002c300ff037b82 */ /* 0x000f220000000800 */
[----:B-1----:R-:W-:-:S03]  /*4950*/  UISETP.NE.U32.AND UP3, UPT, UR6, URZ, UPT ;  /* 0x000000ff0600728c */ /* 0x002fc6000bf65070 */
[----:B------:R-:W-:Y:S01]  /*4960*/  UMOV UR6, 0x400 ;  /* 0x0000040000067882 */ /* 0x000fe20000000000 */
[----:B------:R-:W-:Y:S02]  /*4970*/  UISETP.NE.AND.EX UP3, UPT, UR7, URZ, UPT, UP3 ;  /* 0x000000ff0700728c */ /* 0x000fe4000bf65330 */
[----:B------:R-:W-:Y:S01]  /*4980*/  ULEA UR6, UR37, UR6, 0x18 ;  /* 0x0000000625067291 */ /* 0x000fe2000f8ec0ff */
[----:B------:R-:W1:Y:S01]  /*4990*/  LDC R18, c[0x0][0xb20] ;  /* 0x0002c800ff127b82 */ /* 0x000e620000000800 */
[----:B---3--:R-:W-:Y:S01]  /*49a0*/  UISETP.NE.U32.AND UP4, UPT, UR4, URZ, UPT ;  /* 0x000000ff0400728c */ /* 0x008fe2000bf85070 */
[----:B--2---:R-:W-:Y:S01]  /*49b0*/  ISETP.NE.AND P1, PT, R0, 0x1, PT ;  /* 0x000000010000780c */ /* 0x004fe20003f25270 */
[----:B------:R-:W-:Y:S02]  /*49c0*/  UIADD3 UR7, UPT, UPT, UR6, 0x118, URZ ;  /* 0x0000011806077890 */ /* 0x000fe4000fffe0ff */
[----:B------:R-:W-:Y:S02]  /*49d0*/  UIADD3 UR41, UPT, UPT, UR6, 0x100, URZ ;  /* 0x0000010006297890 */ /* 0x000fe4000fffe0ff */
[----:B------:R-:W-:Y:S01]  /*49e0*/  UIADD3 UR33, UPT, UPT, UR6, 0x108, URZ ;  /* 0x0000010806217890 */ /* 0x000fe2000fffe0ff */
[----:B------:R-:W2:Y:S01]  /*49f0*/  LDC.64 R30, c[0x0][0x348] ;  /* 0x0000d200ff1e7b82 */ /* 0x000ea20000000a00 */
[----:B------:R-:W-:-:S02]  /*4a00*/  UIADD3 UR25, UPT, UPT, UR6, 0x110, URZ ;  /* 0x0000011006197890 */ /* 0x000fc4000fffe0ff */
[----:B------:R-:W-:Y:S02]  /*4a10*/  UPRMT UR7, UR37, 0x654, UR7 ;  /* 0x0000065425077896 */ /* 0x000fe40008000007 */
[----:B------:R-:W-:-:S03]  /*4a20*/  UISETP.NE.AND.EX UP4, UPT, UR5, URZ, UPT, UP4 ;  /* 0x000000ff0500728c */ /* 0x000fc6000bf85340 */
[----:B------:R-:W3:Y:S08]  /*4a30*/  LDC.64 R16, c[0x0][0xb10] ;  /* 0x0002c400ff107b82 */ /* 0x000ef00000000a00 */
[----:B------:R-:W1:Y:S08]  /*4a40*/  LDC.64 R6, c[0x0][0xb18] ;  /* 0x0002c600ff067b82 */ /* 0x000e700000000a00 */
[----:B------:R-:W1:Y:S08]  /*4a50*/  LDC.64 R4, c[0x0][0xb28] ;  /* 0x0002ca00ff047b82 */ /* 0x000e700000000a00 */
[----:B----4-:R-:W1:Y:S02]  /*4a60*/  LDC R19, c[0x0][0x374] ;  /* 0x0000dd00ff137b82 */ /* 0x010e640000000800 */
.L_x_109:
[C---:B------:R-:W-:Y:S02]  /*4a70*/  LEA R0, R28.reuse, UR6, 0x3 ;  /* 0x000000061c007c11 */ /* 0x040fe4000f8e18ff */
[----:B------:R-:W-:Y:S02]  /*4a80*/  SHF.L.U32 R2, R27, 0x1f, RZ ;  /* 0x0000001f1b027819 */ /* 0x000fe400000006ff */
[----:B------:R-:W-:Y:S02]  /*4a90*/  LEA R20, R28, UR6, 0x4 ;  /* 0x000000061c147c11 */ /* 0x000fe4000f8e20ff */
[----:B----4-:R-:W4:Y:S02]  /*4aa0*/  SYNCS.PHASECHK.TRANS64.TRYWAIT P0, [R0+URZ+0x150], R2 ;  /* 0x00015002000075a7 */ /* 0x010f2400080011ff */
[----:B----4-:R-:W-:Y:S05]  /*4ab0*/  @!P0 BRA `(.L_x_99) ;  /* 0x00000064001c8947 */ /* 0x010fea0003800000 */
.L_x_211:
[----:B------:R-:W-:Y:S01]  /*4ac0*/  ISETP.GE.AND P0, PT, R40, 0x1, PT ;  /* 0x000000012800780c */ /* 0x000fe20003f06270 */
[----:B------:R-:W1:Y:S01]  /*4ad0*/  LDS.128 R20, [R20+0x1e0] ;  /* 0x0001e00014147984 */ /* 0x000e620000000c00 */
[----:B----4-:R-:W-:Y:S01]  /*4ae0*/  VIADD R0, R0, 0x160 ;  /* 0x0000016000007836 */ /* 0x010fe20000000000 */
[----:B------:R-:W-:Y:S01]  /*4af0*/  @!PT LDS RZ, [RZ] ;  /* 0x00000000fffff984 */ /* 0x000fe20000000800 */
[----:B------:R-:W-:Y:S01]  /*4b00*/  @!PT LDS RZ, [RZ] ;  /* 0x00000000fffff984 */ /* 0x000fe20000000800 */
[----:B------:R-:W-:Y:S01]  /*4b10*/  @!PT LDS RZ, [RZ] ;  /* 0x00000000fffff984 */ /* 0x000fe20000000800 */
[----:B------:R-:W-:Y:S01]  /*4b20*/  @!PT LDS RZ, [RZ] ;  /* 0x00000000fffff984 */ /* 0x000fe20000000800 */
[----:B------:R4:W-:Y:S06]  /*4b30*/  MEMBAR.ALL.CTA ;  /* 0x0000000000007992 */ /* 0x0009ec0000008000 */
[----:B----4-:R-:W4:Y:S01]  /*4b40*/  FENCE.VIEW.ASYNC.S ;  /* 0x00000000000073c6 */ /* 0x010f220000000000 */
[----:B------:R-:W-:Y:S04]  /*4b50*/  PRMT R0, RZ, 0x654, R0 ;  /* 0x00000654ff007816 */ /* 0x000fe80000000000 */
[----:B----4-:R4:W-:Y:S01]  /*4b60*/  SYNCS.ARRIVE.TRANS64.RED.A1T0 RZ, [R0+URZ], RZ ;  /* 0x000000ff00ff79a7 */ /* 0x0109e200081004ff */
[----:B-1----:R-:W-:Y:S11]  /*4b70*/  LOP3.LUT P3, RZ, R22, 0x1, RZ, 0xc0, !PT ;  /* 0x0000000116ff7812 */ /* 0x002ff6000786c0ff */
[----:B------:R-:W-:Y:S02]  /*4b80*/  @!UPT UIADD3 URZ, UPT, UPT, URZ, URZ, URZ ;  /* 0x000000fffffff290 */ /* 0x000fe4000fffe0ff */
[----:B------:R-:W-:Y:S02]  /*4b90*/  @P3 MOV R11, R20 ;  /* 0x00000014000b3202 */ /* 0x000fe40000000f00 */
[----:B------:R-:W-:Y:S01]  /*4ba0*/  @P3 LOP3.LUT R10, R21, 0xffff, RZ, 0xc0, !PT ;  /* 0x0000ffff150a3812 */ /* 0x000fe200078ec0ff */
[----:B----4-:R-:W-:Y:S06]  /*4bb0*/  @!P0 BRA `(.L_x_100) ;  /* 0x0000000000a48947 */ /* 0x010fec0003800000 */
[-C--:B------:R-:W-:Y:S01]  /*4bc0*/  IMAD.HI.U32 R0, R19, R7.reuse, RZ ;  /* 0x0000000713007227 */ /* 0x080fe200078e00ff */
[----:B------:R-:W-:Y:S02]  /*4bd0*/  ISETP.NE.AND P0, PT, R6, 0x1, PT ;  /* 0x000000010600780c */ /* 0x000fe40003f05270 */
[----:B------:R-:W-:Y:S01]  /*4be0*/  ISETP.NE.AND P2, PT, R40, 0x1, PT ;  /* 0x000000012800780c */ /* 0x000fe20003f45270 */
[----:B---3--:R-:W-:Y:S01]  /*4bf0*/  IMAD.HI.U32 R9, R24, R16, RZ ;  /* 0x0000001018097227 */ /* 0x008fe200078e00ff */
[----:B------:R-:W-:Y:S02]  /*4c00*/  SHF.R.U32.HI R0, RZ, R18, R0 ;  /* 0x00000012ff007219 */ /* 0x000fe40000011600 */
[----:B------:R-:W-:Y:S01]  /*4c10*/  ISETP.NE.AND P4, PT, R3, 0x1, PT ;  /* 0x000000010300780c */ /* 0x000fe20003f85270 */
[----:B------:R-:W-:Y:S01]  /*4c20*/  IMAD.HI.U32 R13, R10, R7, RZ ;  /* 0x000000070a0d7227 */ /* 0x000fe200078e00ff */
[----:B------:R-:W-:Y:S02]  /*4c30*/  SHF.R.U32.HI R9, RZ, R17, R9 ;  /* 0x00000011ff097219 */ /* 0x000fe40000011609 */
[----:B------:R-:W-:Y:S01]  /*4c40*/  SEL R0, R19, R0, !P0 ;  /* 0x0000000013007207 */ /* 0x000fe20004000000 */
[----:B------:R-:W-:Y:S01]  /*4c50*/  IMAD.HI.U32 R12, R11, R16, RZ ;  /* 0x000000100b0c7227 */ /* 0x000fe200078e00ff */
[----:B------:R-:W-:Y:S03]  /*4c60*/  SEL R9, R24, R9, !P4 ;  /* 0x0000000918097207 */ /* 0x000fe60006000000 */
[-C--:B------:R-:W-:Y:S01]  /*4c70*/  IMAD.HI.U32 R8, R0, R4.reuse, RZ ;  /* 0x0000000400087227 */ /* 0x080fe200078e00ff */
[----:B------:R-:W-:Y:S03]  /*4c80*/  SHF.R.U32.HI R12, RZ, R17, R12 ;  /* 0x00000011ff0c7219 */ /* 0x000fe6000001160c */
[----:B------:R-:W-:Y:S01]  /*4c90*/  IMAD.HI.U32 R2, R9, R4, RZ ;  /* 0x0000000409027227 */ /* 0x000fe200078e00ff */
[-C--:B------:R-:W-:Y:S02]  /*4ca0*/  @P2 SHF.R.U32.HI R0, RZ, R5.reuse, R8 ;  /* 0x00000005ff002219 */ /* 0x080fe40000011608 */
[----:B------:R-:W-:Y:S02]  /*4cb0*/  SHF.R.U32.HI R8, RZ, R18, R13 ;  /* 0x00000012ff087219 */ /* 0x000fe4000001160d */
[----:B------:R-:W-:Y:S01]  /*4cc0*/  @P2 SHF.R.U32.HI R9, RZ, R5, R2 ;  /* 0x00000005ff092219 */ /* 0x000fe20000011602 */
[----:B------:R-:W-:Y:S01]  /*4cd0*/  IMAD R0, R40, R0, RZ ;  /* 0x0000000028007224 */ /* 0x000fe200078e02ff */
[----:B------:R-:W-:Y:S02]  /*4ce0*/  SEL R8, R10, R8, !P0 ;  /* 0x000000080a087207 */ /* 0x000fe40004000000 */
[----:B------:R-:W-:Y:S01]  /*4cf0*/  SEL R2, R11, R12, !P4 ;  /* 0x0000000c0b027207 */ /* 0x000fe20006000000 */
[----:B------:R-:W-:Y:S01]  /*4d00*/  IMAD R12, R40, R9, RZ ;  /* 0x00000009280c7224 */ /* 0x000fe200078e02ff */
[C---:B------:R-:W-:Y:S01]  /*4d10*/  ISETP.GE.AND P0, PT, R8.reuse, R0, PT ;  /* 0x000000000800720c */ /* 0x040fe20003f06270 */
[----:B------:R-:W-:Y:S03]  /*4d20*/  IMAD.HI.U32 R0, R8, R4, RZ ;  /* 0x0000000408007227 */ /* 0x000fe600078e00ff */
[----:B------:R-:W-:Y:S02]  /*4d30*/  ISETP.GE.OR P0, PT, R2, R12, P0 ;  /* 0x0000000c0200720c */ /* 0x000fe40000706670 */
[-C--:B------:R-:W-:Y:S04]  /*4d40*/  SHF.R.U32.HI R0, RZ, R5.reuse, R0 ;  /* 0x00000005ff007219 */ /* 0x080fe80000011600 */
[----:B------:R-:W-:Y:S05]  /*4d50*/  SEL R13, R8, R0, !P2 ;  /* 0x00000000080d7207 */ /* 0x000fea0005000000 */
[----:B------:R-:W-:Y:S02]  /*4d60*/  IMAD.MOV R12, RZ, RZ, -R13 ;  /* 0x000000ffff0c7224 */ /* 0x000fe400078e0a0d */
[----:B------:R-:W-:Y:S04]  /*4d70*/  @!P0 IMAD.HI.U32 R0, R2, R4, RZ ;  /* 0x0000000402008227 */ /* 0x000fe800078e00ff */
[----:B------:R-:W-:Y:S01]  /*4d80*/  IMAD R12, R40, R12, R8 ;  /* 0x0000000c280c7224 */ /* 0x000fe200078e0208 */
[----:B------:R-:W-:Y:S04]  /*4d90*/  @!P0 SHF.R.U32.HI R0, RZ, R5, R0 ;  /* 0x00000005ff008219 */ /* 0x000fe80000011600 */
[----:B------:R-:W-:Y:S04]  /*4da0*/  @!P0 SEL R0, R2, R0, !P2 ;  /* 0x0000000002008207 */ /* 0x000fe80005000000 */
[----:B------:R-:W-:Y:S01]  /*4db0*/  @!P0 IADD3 R13, PT, PT, R13, -R0, RZ ;  /* 0x800000000d0d8210 */ /* 0x000fe20007ffe0ff */
[----:B------:R-:W-:Y:S01]  /*4dc0*/  @!P0 IMAD R0, R9, R12, R0 ;  /* 0x0000000c09008224 */ /* 0x000fe200078e0200 */
[----:B------:R-:W-:Y:S01]  /*4dd0*/  IADD3 R9, PT, PT, -R8, RZ, RZ ;  /* 0x000000ff08097210 */ /* 0x000fe20007ffe1ff */
[--C-:B------:R-:W-:Y:S02]  /*4de0*/  IMAD.MOV R12, RZ, RZ, -R2.reuse ;  /* 0x000000ffff0c7224 */ /* 0x100fe400078e0a02 */
[----:B------:R-:W-:Y:S02]  /*4df0*/  @!P0 IMAD R8, R13, R40, R2 ;  /* 0x000000280d088224 */ /* 0x000fe400078e0202 */
[----:B------:R-:W-:Y:S02]  /*4e00*/  @!P0 IMAD.MOV.U32 R2, RZ, RZ, R0 ;  /* 0x000000ffff028224 */ /* 0x000fe400078e0000 */
[----:B------:R-:W-:Y:S02]  /*4e10*/  IMAD R11, R3, R12, R11 ;  /* 0x0000000c030b7224 */ /* 0x000fe400078e020b */
[----:B------:R-:W-:Y:S02]  /*4e20*/  IMAD R10, R6, R9, R10 ;  /* 0x00000009060a7224 */ /* 0x000fe400078e020a */
[----:B------:R-:W-:Y:S02]  /*4e30*/  IMAD R11, R2, R3, R11 ;  /* 0x00000003020b7224 */ /* 0x000fe400078e020b */
[----:B------:R-:W-:Y:S02]  /*4e40*/  IMAD R10, R8, R6, R10 ;  /* 0x00000006080a7224 */ /* 0x000fe400078e020a */
.L_x_100:
[----:B------:R-:W-:Y:S05]  /*4e50*/  BRA.U UP1, `(.L_x_101) ;  /* 0x0000000101107547 */ /* 0x000fea000b800000 */
[----:B------:R-:W-:Y:S04]  /*4e60*/  MOV R2, UR13 ;  /* 0x0000000d00027c02 */ /* 0x000fe80008000f00 */
[----:B------:R-:W-:Y:S04]  /*4e70*/  SHF.L.U32 R2, R2, 0x1f, RZ ;  /* 0x0000001f02027819 */ /* 0x000fe800000006ff */
[----:B------:R-:W1:Y:S02]  /*4e80*/  SYNCS.PHASECHK.TRANS64.TRYWAIT P0, [UR6+0x148], R2 ;  /* 0x00014802ff0075a7 */ /* 0x000e640008001106 */
[----:B-1----:R-:W-:Y:S05]  /*4e90*/  @!P0 BRA `(.L_x_102) ;  /* 0x0000006000388947 */ /* 0x002fea0003800000 */
.L_x_101:
[----:B------:R-:W-:Y:S02]  /*4ea0*/  R2UR UR42, R15 ;  /* 0x000000000f2a72ca */ /* 0x000fe400000e0000 */
[----:B------:R-:W-:Y:S02]  /*4eb0*/  R2UR UR43, R14 ;  /* 0x000000000e2b72ca */ /* 0x000fe400000e0000 */
[----:B------:R-:W-:Y:S02]  /*4ec0*/  ISETP.NE.U32.AND P2, PT, RZ, UR4, PT ;  /* 0x00000004ff007c0c */ /* 0x000fe4000bf45070 */
[----:B------:R-:W-:Y:S02]  /*4ed0*/  SHF.L.U32 R14, R29, 0x1f, RZ ;  /* 0x0000001f1d0e7819 */ /* 0x000fe400000006ff */
[----:B------:R-:W-:Y:S05]  /*4ee0*/  ISETP.NE.AND.EX P2, PT, RZ, UR5, PT, P2 ;  /* 0x00000005ff007c0c */ /* 0x000fea000bf45320 */
[----:B------:R-:W-:Y:S02]  /*4ef0*/  USHF.L.U32 UR42, UR42, 0x8, URZ ;  /* 0x000000082a2a7899 */ /* 0x000fe400080006ff */
[----:B------:R-:W-:Y:S01]  /*4f00*/  USHF.L.U32 UR43, UR43, 0x6, URZ ;  /* 0x000000062b2b7899 */ /* 0x000fe200080006ff */
[----:B------:R-:W-:Y:S11]  /*4f10*/  BRA.U !UP4, `(.L_x_103) ;  /* 0x000000010c347547 */ /* 0x000ff6000b800000 */
[----:B------:R-:W-:Y:S01]  /*4f20*/  UPLOP3.LUT UP0, UPT, UPT, UPT, UP3, 0x80, 0x8 ;  /* 0x000000000008789c */ /* 0x000fe20003f0f030 */
[----:B-1----:R-:W-:Y:S02]  /*4f30*/  HFMA2 R0, -RZ, RZ, 0, 5.9604644775390625e-08 ;  /* 0x00000001ff007431 */ /* 0x002fe400000001ff */
[----:B------:R-:W-:Y:S03]  /*4f40*/  IMAD.MOV.U32 R98, RZ, RZ, 0x1 ;  /* 0x00000001ff627424 */ /* 0x000fe600078e00ff */
[----:B------:R-:W-:Y:S05]  /*4f50*/  PLOP3.LUT P0, PT, PT, PT, UP0, 0x80, 0x8 ;  /* 0x000000000008781c */ /* 0x000fea0003f0f008 */
[----:B------:R-:W1:Y:S01]  /*4f60*/  @UP0 LDCU.64 UR10, c[0x0][0x888] ;  /* 0x00011100ff0a07ac */ /* 0x000e620008000a00 */
[----:B------:R-:W-:Y:S07]  /*4f70*/  @UP0 UIMAD UR8, UR36, UR4, URZ ;  /* 0x00000004240802a4 */ /* 0x000fee000f8e02ff */
[----:B------:R-:W-:Y:S01]  /*4f80*/  @!P0 PRMT R98, R0, 0x7610, R98 ;  /* 0x0000761000628816 */ /* 0x000fe20000000062 */
[----:B-1----:R-:W-:Y:S03]  /*4f90*/  @UP0 UIMAD.WIDE UR10, UR8, 0x4, UR10 ;  /* 0x00000004080a08a5 */ /* 0x002fe6000f8e020a */
[----:B------:R-:W1:Y:S03]  /*4fa0*/  @!UP0 LDCU UR8, c[0x0][0x880] ;  /* 0x00011000ff0887ac */ /* 0x000e660008000800 */
[----:B------:R-:W-:Y:S01]  /*4fb0*/  IMAD.U32 R8, RZ, RZ, UR10 ;  /* 0x0000000aff087e24 */ /* 0x000fe2000f8e00ff */
[----:B------:R-:W-:Y:S05]  /*4fc0*/  MOV R9, UR11 ;  /* 0x0000000b00097c02 */ /* 0x000fea0008000f00 */
[----:B-----5:R4:W5:Y:S02]  /*4fd0*/  @P0 LDG.E R47, desc[UR46][R8.64] ;  /* 0x0000002e082f0981 */ /* 0x020964000c1e1900 */
[----:B-1--4-:R-:W-:Y:S07]  /*4fe0*/  @!P0 IMAD.U32 R47, RZ, RZ, UR8 ;  /* 0x00000008ff2f8e24 */ /* 0x012fee000f8e00ff */
.L_x_103:
[----:B-----5:R-:W-:Y:S01]  /*4ff0*/  @!P2 FSETP.EQ.AND P0, PT, R47, RZ, PT ;  /* 0x000000ff2f00a20b */ /* 0x020fe20003f02000 */
[----:B------:R-:W-:Y:S01]  /*5000*/  @!UPT UIADD3 URZ, UPT, UPT, URZ, URZ, URZ ;  /* 0x000000fffffff290 */ /* 0x000fe2000fffe0ff */
[----:B------:R-:W-:Y:S11]  /*5010*/  @!P2 BRA `(.L_x_104) ;  /* 0x000000000014a947 */ /* 0x000ff60003800000 */
[----:B------:R-:W-:Y:S02]  /*5020*/  LOP3.LUT P2, RZ, R98, 0xff, RZ, 0xc0, !PT ;  /* 0x000000ff62ff7812 */ /* 0x000fe4000784c0ff */
[----:B------:R-:W-:Y:S04]  /*5030*/  PLOP3.LUT P0, PT, PT, PT, UP0, 0x80, 0x8 ;  /* 0x000000000008781c */ /* 0x000fe80003f0f008 */
[----:B------:R-:W-:Y:S07]  /*5040*/  PLOP3.LUT P0, PT, P0, PT, PT, 0x8, 0x80 ;  /* 0x000000000080781c */ /* 0x000fee000070e170 */
[----:B------:R-:W-:Y:S11]  /*5050*/  @P2 FSETP.EQ.AND P0, PT, R47, RZ, PT ;  /* 0x000000ff2f00220b */ /* 0x000ff60003f02000 */
[----:B------:R-:W-:Y:S02]  /*5060*/  @!UPT UIADD3 URZ, UPT, UPT, URZ, URZ, URZ ;  /* 0x000000fffffff290 */ /* 0x000fe4000fffe0ff */
.L_x_104:
[----:B------:R-:W4:Y:S01]  /*5070*/  SYNCS.PHASECHK.TRANS64.TRYWAIT P2, [UR6+0x120], R14 ;  /* 0x0001200eff0075a7 */ /* 0x000f220008041106 */
[----:B------:R-:W-:Y:S04]  /*5080*/  ELECT P4, URZ, PT ;  /* 0x0000000000ff782f */ /* 0x000fe80003880000 */
[----:B------:R-:W-:Y:S11]  /*5090*/  PLOP3.LUT P4, PT, P0, P4, PT, 0xf2, 0x2f ;  /* 0x00000000002f781c */ /* 0x000ff60000789e72 */
[----:B------:R-:W-:Y:S02]  /*50a0*/  @!UPT UIADD3 URZ, UPT, UPT, URZ, URZ, URZ ;  /* 0x000000fffffff290 */ /* 0x000fe4000fffe0ff */
[----:B--2---:R-:W-:Y:S05]  /*50b0*/  @!P4 IADD3 R8, P0, PT, R30, 0x580, RZ ;  /* 0x000005801e08c810 */ /* 0x004fea0007f1e0ff */
[----:B-1----:R-:W-:Y:S01]  /*50c0*/  @!P4 IMAD.X R2, RZ, RZ, R31, P0 ;  /* 0x000000ffff02c224 */ /* 0x002fe200000e061f */
[----:B----4-:R-:W-:Y:S07]  /*50d0*/  @!P2 BRA `(.L_x_105) ;  /* 0x0000005c00c0a947 */ /* 0x010fee0003800000 */
.L_x_214:
[----:B------:R-:W-:Y:S01]  /*50e0*/  @!P4 R2UR UR9, R8 ;  /* 0x000000000809c2ca */ /* 0x000fe200000e0000 */
[----:B------:R-:W-:Y:S01]  /*50f0*/  VOTEU.ALL UP1, P4 ;  /* 0x0000000000ff7886 */ /* 0x000fe20002020000 */
[----:B------:R-:W-:Y:S01]  /*5100*/  @!P4 R2UR UR8, R2 ;  /* 0x000000000208c2ca */ /* 0x000fe200000e0000 */
[----:B------:R-:W-:Y:S01]  /*5110*/  VOTEU.ALL UP2, P4 ;  /* 0x0000000000ff7886 */ /* 0x000fe20002040000 */
[----:B------:R-:W-:Y:S01]  /*5120*/  UMOV UR16, 0x0 ;  /* 0x0000000000107882 */ /* 0x000fe20000000000 */
[----:B------:R-:W-:Y:S01]  /*5130*/  UMOV UR17, 0x10000000 ;  /* 0x1000000000117882 */ /* 0x000fe20000000000 */
[----:B------:R-:W-:Y:S01]  /*5140*/  @!UP1 UIADD3 UR40, UPT, UPT, UR6, 0x300, URZ ;  /* 0x0000030006289890 */ /* 0x000fe2000fffe0ff */
[----:B-1----:R-:W-:Y:S01]  /*5150*/  @!P4 IMAD.MOV.U32 R0, RZ, RZ, 0x1000 ;  /* 0x00001000ff00c424 */ /* 0x002fe200078e00ff */
[----:B------:R-:W-:Y:S01]  /*5160*/  UMOV UR44, UR36 ;  /* 0x00000024002c7c82 */ /* 0x000fe20008000000 */
[----:B------:R-:W-:Y:S01]  /*5170*/  @!UP1 UIADD3 UR10, UPT, UPT, UR42, 0x80, URZ ;  /* 0x000000802a0a9890 */ /* 0x000fe2000fffe0ff */
[----:B------:R-:W-:Y:S01]  /*5180*/  UMOV UR11, UR43 ;  /* 0x0000002b000b7c82 */ /* 0x000fe20008000000 */
[----:B------:R-:W-:Y:S02]  /*5190*/  UMOV UR12, UR36 ;  /* 0x00000024000c7c82 */ /* 0x000fe40008000000 */
[----:B------:R-:W-:Y:S01]  /*51a0*/  IMAD.U32 R8, RZ, RZ, UR9 ;  /* 0x00000009ff087e24 */ /* 0x000fe2000f8e00ff */
[----:B------:R-:W-:Y:S01]  /*51b0*/  UMOV UR9, UR41 ;  /* 0x0000002900097c82 */ /* 0x000fe20008000000 */
[----:B------:R-:W-:Y:S01]  /*51c0*/  IMAD.U32 R9, RZ, RZ, UR8 ;  /* 0x00000008ff097e24 */ /* 0x000fe2000f8e00ff */
[----:B------:R-:W-:Y:S02]  /*51d0*/  @!UP1 UIADD3 UR8, UPT, UPT, UR6, 0xb00, URZ ;  /* 0x00000b0006089890 */ /* 0x000fe4000fffe0ff */
[----:B------:R-:W-:Y:S01]  /*51e0*/  @!P4 R2UR UR18, R8 ;  /* 0x000000000812c2ca */ /* 0x000fe200000e0000 */
[----:B------:R-:W-:Y:S01]  /*51f0*/  VOTEU.ALL UP1, P4 ;  /* 0x0000000000ff7886 */ /* 0x000fe20002020000 */
[----:B------:R-:W-:Y:S01]  /*5200*/  @!P4 R2UR UR19, R9 ;  /* 0x000000000913c2ca */ /* 0x000fe200000e0000 */
[----:B------:R-:W-:Y:S01]  /*5210*/  UPRMT UR14, UR37, 0x654, UR41 ;  /* 0x00000654250e7896 */ /* 0x000fe20008000029 */
[----:B------:R-:W-:Y:S05]  /*5220*/  @!P4 IADD3 R8, P0, PT, R30, 0x580, RZ ;  /* 0x000005801e08c810 */ /* 0x000fea0007f1e0ff */
[----:B------:R-:W-:Y:S06]  /*5230*/  @!P4 IMAD.X R2, RZ, RZ, R31, P0 ;  /* 0x000000ffff02c224 */ /* 0x000fec00000e061f */
[----:B------:R1:W-:Y:S01]  /*5240*/  @!UP2 UTMALDG.3D [UR40], [UR18], desc[UR16] ;  /* 0x000010281200a5b4 */ /* 0x0003e20008011000 */
[----:B------:R1:W-:Y:S01]  /*5250*/  @!UP1 UTMALDG.3D [UR8], [UR18], desc[UR16] ;  /* 0x00001008120095b4 */ /* 0x0003e20008011000 */
[----:B------:R1:W-:Y:S01]  /*5260*/  @!P4 SYNCS.ARRIVE.TRANS64.RED.A0TR RZ, [UR6+0x100], R0 ;  /* 0x00010000ffffc9a7 */ /* 0x0003e20008300406 */
[----:B------:R-:W-:Y:S01]  /*5270*/  SYNCS.ARRIVE.TRANS64.RED.A1T0 RZ, [UR14], RZ ;  /* 0x000000ffffff79a7 */ /* 0x000fe2000810040e */
[----:B------:R-:W2:Y:S02]  /*5280*/  SYNCS.PHASECHK.TRANS64.TRYWAIT P2, [UR6+0x128], R14 ;  /* 0x0001280eff0075a7 */ /* 0x000ea40008041106 */
[----:B-12---:R-:W-:Y:S05]  /*5290*/  @!P2 BRA `(.L_x_106) ;  /* 0x0000005c0068a947 */ /* 0x006fea0003800000 */
.L_x_216:
        /* <DEDUP_REMOVED lines=8> */
[----:B------:R-:W-:Y:S01]  /*5320*/  @!UP1 UIADD3 UR32, UPT, UPT, UR6, 0x1300, URZ ;  /* 0x0000130006209890 */ /* 0x000fe2000fffe0ff */
[----:B------:R-:W-:Y:S01]  /*5330*/  UMOV UR35, UR43 ;  /* 0x0000002b00237c82 */ /* 0x000fe20008000000 */
[----:B------:R-:W-:Y:S03]  /*5340*/  @!UP1 UIADD3 UR10, UPT, UPT, UR42, 0xa0, URZ ;  /* 0x000000a02a0a9890 */ /* 0x000fe6000fffe0ff */
[----:B------:R-:W-:Y:S01]  /*5350*/  IMAD.U32 R8, RZ, RZ, UR9 ;  /* 0x00000009ff087e24 */ /* 0x000fe2000f8e00ff */
[----:B------:R-:W-:Y:S01]  /*5360*/  UMOV UR9, UR33 ;  /* 0x0000002100097c82 */ /* 0x000fe20008000000 */
[----:B------:R-:W-:Y:S01]  /*5370*/  IMAD.U32 R9, RZ, RZ, UR8 ;  /* 0x00000008ff097e24 */ /* 0x000fe2000f8e00ff */
[----:B------:R-:W-:Y:S02]  /*5380*/  @!UP1 UIADD3 UR8, UPT, UPT, UR6, 0x1b00, URZ ;  /* 0x00001b0006089890 */ /* 0x000fe4000fffe0ff */
[----:B------:R-:W-:Y:S01]  /*5390*/  @!P4 R2UR UR18, R8 ;  /* 0x000000000812c2ca */ /* 0x000fe200000e0000 */
[----:B------:R-:W-:Y:S01]  /*53a0*/  VOTEU.ALL UP1, P4 ;  /* 0x0000000000ff7886 */ /* 0x000fe20002020000 */
[----:B------:R-:W-:Y:S01]  /*53b0*/  @!P4 R2UR UR19, R9 ;  /* 0x000000000913c2ca */ /* 0x000fe200000e0000 */
[----:B------:R-:W-:Y:S01]  /*53c0*/  UMOV UR11, UR43 ;  /* 0x0000002b000b7c82 */ /* 0x000fe20008000000 */
[----:B------:R-:W-:Y:S01]  /*53d0*/  UMOV UR12, UR36 ;  /* 0x00000024000c7c82 */ /* 0x000fe20008000000 */
[----:B------:R-:W-:Y:S01]  /*53e0*/  UPRMT UR14, UR37, 0x654, UR33 ;  /* 0x00000654250e7896 */ /* 0x000fe20008000021 */
[----:B------:R-:W-:Y:S05]  /*53f0*/  @!P4 IADD3 R8, P0, PT, R30, 0x580, RZ ;  /* 0x000005801e08c810 */ /* 0x000fea0007f1e0ff */
[----:B------:R-:W-:Y:S04]  /*5400*/  @!P4 IMAD.X R2, RZ, RZ, R31, P0 ;  /* 0x000000ffff02c224 */ /* 0x000fe800000e061f */
[----:B------:R1:W-:Y:S01]  /*5410*/  @!UP2 UTMALDG.3D [UR32], [UR18], desc[UR16] ;  /* 0x000010201200a5b4 */ /* 0x0003e20008011000 */
[----:B------:R1:W-:Y:S01]  /*5420*/  @!UP1 UTMALDG.3D [UR8], [UR18], desc[UR16] ;  /* 0x00001008120095b4 */ /* 0x0003e20008011000 */
[----:B------:R1:W-:Y:S01]  /*5430*/  @!P4 SYNCS.ARRIVE.TRANS64.RED.A0TR RZ, [UR6+0x108], R0 ;  /* 0x00010800ffffc9a7 */ /* 0x0003e20008300406 */
[----:B------:R-:W-:Y:S01]  /*5440*/  SYNCS.ARRIVE.TRANS64.RED.A1T0 RZ, [UR14], RZ ;  /* 0x000000ffffff79a7 */ /* 0x000fe2000810040e */
[----:B------:R-:W2:Y:S02]  /*5450*/  SYNCS.PHASECHK.TRANS64.TRYWAIT P2, [UR6+0x130], R14 ;  /* 0x0001300eff0075a7 */ /* 0x000ea40008041106 */
[----:B-12---:R-:W-:Y:S05]  /*5460*/  @!P2 BRA `(.L_x_107) ;  /* 0x0000005c000ca947 */ /* 0x006fea0003800000 */
.L_x_218:
[----:B------:R-:W2:Y:S01]  /*5470*/  LDC.64 R12, c[0x0][0xb18] ;  /* 0x0002c600ff0c7b82 */ /* 0x000ea20000000a00 */
[----:B------:R-:W-:Y:S01]  /*5480*/  @!P4 R2UR UR8, R2 ;  /* 0x000000000208c2ca */ /* 0x000fe200000e0000 */
[----:B------:R-:W-:Y:S01]  /*5490*/  VOTEU.ALL UP1, P4 ;  /* 0x0000000000ff7886 */ /* 0x000fe20002020000 */
[----:B------:R-:W-:Y:S01]  /*54a0*/  @!P4 R2UR UR9, R8 ;  /* 0x000000000809c2ca */ /* 0x000fe200000e0000 */
[----:B------:R-:W-:Y:S01]  /*54b0*/  VOTEU.ALL UP2, P4 ;  /* 0x0000000000ff7886 */ /* 0x000fe20002040000 */
[----:B------:R-:W-:Y:S03]  /*54c0*/  UMOV UR16, 0x0 ;  /* 0x0000000000107882 */ /* 0x000fe60000000000 */
[----:B------:R-:W4:Y:S01]  /*54d0*/  @!P1 LDC R2, c[0x0][0xb0c] ;  /* 0x0002c300ff029b82 */ /* 0x000f220000000800 */
[----:B------:R-:W-:Y:S01]  /*54e0*/  @!UP1 UIADD3 UR26, UPT, UPT, UR42, 0x40, URZ ;  /* 0x000000402a1a9890 */ /* 0x000fe2000fffe0ff */
[----:B-1----:R-:W-:Y:S01]  /*54f0*/  @!P4 IMAD.MOV.U32 R0, RZ, RZ, 0x1000 ;  /* 0x00001000ff00c424 */ /* 0x002fe200078e00ff */
[----:B------:R-:W-:Y:S01]  /*5500*/  @!UP1 UIADD3 UR24, UPT, UPT, UR6, 0x2300, URZ ;  /* 0x0000230006189890 */ /* 0x000fe2000fffe0ff */
[----:B------:R-:W-:Y:S01]  /*5510*/  @P3 SHF.R.U32.HI R26, RZ, 0x10, R21 ;  /* 0x00000010ff1a3819 */ /* 0x000fe20000011615 */
[----:B------:R-:W-:Y:S01]  /*5520*/  UMOV UR17, 0x10000000 ;  /* 0x1000000000117882 */ /* 0x000fe20000000000 */
[----:B------:R-:W-:Y:S01]  /*5530*/  UMOV UR27, UR43 ;  /* 0x0000002b001b7c82 */ /* 0x000fe20008000000 */
[----:B------:R-:W-:Y:S01]  /*5540*/  UMOV UR28, UR36 ;  /* 0x00000024001c7c82 */ /* 0x000fe20008000000 */
[----:B------:R-:W-:Y:S01]  /*5550*/  IMAD.U32 R9, RZ, RZ, UR8 ;  /* 0x00000008ff097e24 */ /* 0x000fe2000f8e00ff */
[----:B------:R-:W-:Y:S01]  /*5560*/  @!UP1 UIADD3 UR10, UPT, UPT, UR42, 0xc0, URZ ;  /* 0x000000c02a0a9890 */ /* 0x000fe2000fffe0ff */
[----:B------:R-:W-:Y:S01]  /*5570*/  IMAD.U32 R8, RZ, RZ, UR9 ;  /* 0x00000009ff087e24 */ /* 0x000fe2000f8e00ff */
[----:B------:R-:W-:Y:S01]  /*5580*/  @!UP1 UIADD3 UR8, UPT, UPT, UR6, 0x2b00, URZ ;  /* 0x00002b0006089890 */ /* 0x000fe2000fffe0ff */
[----:B------:R-:W-:Y:S01]  /*5590*/  VIADD R28, R28, 0x1 ;  /* 0x000000011c1c7836 */ /* 0x000fe20000000000 */
[----:B------:R-:W-:Y:S01]  /*55a0*/  @!P4 R2UR UR19, R9 ;  /* 0x000000000913c2ca */ /* 0x000fe200000e0000 */
[----:B------:R-:W-:Y:S01]  /*55b0*/  VOTEU.ALL UP1, P4 ;  /* 0x0000000000ff7886 */ /* 0x000fe20002020000 */
[----:B------:R-:W-:Y:S01]  /*55c0*/  @!P4 R2UR UR18, R8 ;  /* 0x000000000812c2ca */ /* 0x000fe200000e0000 */
[----:B------:R-:W-:Y:S01]  /*55d0*/  UMOV UR9, UR25 ;  /* 0x0000001900097c82 */ /* 0x000fe20008000000 */
[----:B------:R-:W1:Y:S01]  /*55e0*/  LDC.64 R8, c[0x0][0xb10] ;  /* 0x0002c400ff087b82 */ /* 0x000e620000000a00 */
[----:B------:R-:W-:Y:S01]  /*55f0*/  UMOV UR11, UR43 ;  /* 0x0000002b000b7c82 */ /* 0x000fe20008000000 */
[----:B------:R-:W-:Y:S01]  /*5600*/  UMOV UR12, UR36 ;  /* 0x00000024000c7c82 */ /* 0x000fe20008000000 */
[----:B------:R-:W-:Y:S08]  /*5610*/  UPRMT UR14, UR37, 0x654, UR25 ;  /* 0x00000654250e7896 */ /* 0x000ff00008000019 */
[----:B------:R1:W-:Y:S01]  /*5620*/  @!UP2 UTMALDG.3D [UR24], [UR18], desc[UR16] ;  /* 0x000010181200a5b4 */ /* 0x0003e20008011000 */
[----:B------:R1:W-:Y:S01]  /*5630*/  @!UP1 UTMALDG.3D [UR8], [UR18], desc[UR16] ;  /* 0x00001008120095b4 */ /* 0x0003e20008011000 */
[----:B------:R5:W-:Y:S01]  /*5640*/  @!P4 SYNCS.ARRIVE.TRANS64.RED.A0TR RZ, [UR6+0x110], R0 ;  /* 0x00011000ffffc9a7 */ /* 0x000be20008300406 */
[C---:B-1----:R-:W-:Y:S01]  /*5650*/  @!P1 IMAD.HI.U32 R8, R11.reuse, R8, RZ ;  /* 0x000000080b089227 */ /* 0x042fe200078e00ff */
[----:B--2---:R-:W-:Y:S02]  /*5660*/  @!P1 ISETP.NE.AND P0, PT, R12, 0x1, PT ;  /* 0x000000010c00980c */ /* 0x004fe40003f05270 */
[----:B----4-:R-:W-:Y:S01]  /*5670*/  @!P1 ISETP.NE.AND P2, PT, R2, 0x1, PT ;  /* 0x000000010200980c */ /* 0x010fe20003f45270 */
[C---:B------:R-:W-:Y:S01]  /*5680*/  @!P1 IMAD.HI.U32 R13, R10.reuse, R13, RZ ;  /* 0x0000000d0a0d9227 */ /* 0x040fe200078e00ff */
[----:B------:R-:W-:Y:S04]  /*5690*/  @!P1 SHF.R.U32.HI R8, RZ, R9, R8 ;  /* 0x00000009ff089219 */ /* 0x000fe80000011608 */
[----:B------:R-:W-:Y:S01]  /*56a0*/  @!P1 SEL R8, R11, R8, !P2 ;  /* 0x000000080b089207 */ /* 0x000fe20005000000 */
[----:B------:R-:W-:Y:S01]  /*56b0*/  SYNCS.ARRIVE.TRANS64.RED.A1T0 RZ, [UR14], RZ ;  /* 0x000000ffffff79a7 */ /* 0x000fe2000810040e */
[----:B------:R-:W1:Y:S01]  /*56c0*/  SYNCS.PHASECHK.TRANS64.TRYWAIT P5, [UR6+0x138], R14 ;  /* 0x0001380eff0075a7 */ /* 0x000e6200080a1106 */
[----:B-----5:R-:W2:Y:S02]  /*56d0*/  @!P1 LDC R0, c[0x0][0xb20] ;  /* 0x0002c800ff009b82 */ /* 0x020ea40000000800 */
[----:B--2---:R-:W-:Y:S04]  /*56e0*/  @!P1 SHF.R.U32.HI R0, RZ, R0, R13 ;  /* 0x00000000ff009219 */ /* 0x004fe8000001160d */
[----:B------:R-:W-:Y:S05]  /*56f0*/  @!P1 SEL R9, R10, R0, !P0 ;  /* 0x000000000a099207 */ /* 0x000fea0004000000 */
[----:B------:R-:W-:Y:S02]  /*5700*/  @!P1 IMAD.IADD R0, R9, 0x1, -R8 ;  /* 0x0000000109009824 */ /* 0x000fe400078e0a08 */
[----:B------:R-:W-:Y:S02]  /*5710*/  @!P1 IMAD.IADD R8, R8, 0x1, -R9 ;  /* 0x0000000108089824 */ /* 0x000fe400078e0a09 */
[----:B------:R-:W-:Y:S02]  /*5720*/  @!P1 IMAD R11, R0, R2, R11 ;  /* 0x00000002000b9224 */ /* 0x000fe400078e020b */
[----:B------:R-:W-:Y:S01]  /*5730*/  @!P1 IMAD R10, R8, R12, R10 ;  /* 0x0000000c080a9224 */ /* 0x000fe200078e020a */
[----:B-1----:R-:W-:Y:S06]  /*5740*/  @!P5 BRA `(.L_x_108) ;  /* 0x00000058006cd947 */ /* 0x002fec0003800000 */
.L_x_220:
[----:B------:R-:W-:Y:S01]  /*5750*/  @!P4 IADD3 R2, P0, PT, R30, 0x580, RZ ;  /* 0x000005801e02c810 */ /* 0x000fe20007f1e0ff */
[----:B------:R-:W-:Y:S01]  /*5760*/  VOTEU.ALL UP1, P4 ;  /* 0x0000000000ff7886 */ /* 0x000fe20002020000 */
[----:B------:R-:W-:Y:S01]  /*5770*/  VOTEU.ALL UP2, P4 ;  /* 0x0000000000ff7886 */ /* 0x000fe20002040000 */
[----:B------:R-:W-:Y:S01]  /*5780*/  UMOV UR14, 0x0 ;  /* 0x00000000000e7882 */ /* 0x000fe20000000000 */
[----:B------:R-:W-:Y:S01]  /*5790*/  @!P4 R2UR UR9, R2 ;  /* 0x000000000209c2ca */ /* 0x000fe200000e0000 */
[----:B-1----:R-:W-:Y:S01]  /*57a0*/  @!P4 IMAD.X R0, RZ, RZ, R31, P0 ;  /* 0x000000ffff00c224 */ /* 0x002fe200000e061f */
[----:B------:R-:W-:Y:S01]  /*57b0*/  @!UP1 UIADD3 UR17, UPT, UPT, UR6, 0x118, URZ ;  /* 0x0000011806119890 */ /* 0x000fe2000fffe0ff */
[----:B------:R-:W-:Y:S01]  /*57c0*/  ISETP.NE.AND P0, PT, R28, 0x2, PT ;  /* 0x000000021c00780c */ /* 0x000fe20003f05270 */
[----:B------:R-:W-:Y:S01]  /*57d0*/  @!UP1 UIADD3 UR18, UPT, UPT, UR42, 0x60, URZ ;  /* 0x000000602a129890 */ /* 0x000fe2000fffe0ff */
[----:B------:R-:W-:Y:S01]  /*57e0*/  LOP3.LUT R29, R29, 0x1, RZ, 0x3c, !PT ;  /* 0x000000011d1d7812 */ /* 0x000fe200078e3cff */
[----:B------:R-:W-:Y:S01]  /*57f0*/  @!UP1 UIADD3 UR16, UPT, UPT, UR6, 0x3300, URZ ;  /* 0x0000330006109890 */ /* 0x000fe2000fffe0ff */
[----:B------:R-:W-:Y:S01]  /*5800*/  @!P4 R2UR UR8, R0 ;  /* 0x000000000008c2ca */ /* 0x000fe200000e0000 */
[----:B------:R-:W-:Y:S01]  /*5810*/  UMOV UR15, 0x10000000 ;  /* 0x10000000000f7882 */ /* 0x000fe20000000000 */
[----:B------:R-:W-:Y:S01]  /*5820*/  UMOV UR19, UR43 ;  /* 0x0000002b00137c82 */ /* 0x000fe20008000000 */
[----:B------:R-:W-:Y:S01]  /*5830*/  UMOV UR20, UR36 ;  /* 0x0000002400147c82 */ /* 0x000fe20008000000 */
[----:B------:R-:W-:Y:S01]  /*5840*/  @!UP1 UIADD3 UR10, UPT, UPT, UR42, 0xe0, URZ ;  /* 0x000000e02a0a9890 */ /* 0x000fe2000fffe0ff */
[----:B------:R-:W-:Y:S01]  /*5850*/  SEL R0, RZ, 0x1, P0 ;  /* 0x00000001ff007807 */ /* 0x000fe20000000000 */
[----:B------:R-:W-:Y:S01]  /*5860*/  IMAD.U32 R8, RZ, RZ, UR9 ;  /* 0x00000009ff087e24 */ /* 0x000fe2000f8e00ff */
[----:B------:R-:W-:Y:S01]  /*5870*/  UMOV UR11, UR43 ;  /* 0x0000002b000b7c82 */ /* 0x000fe20008000000 */
[----:B------:R-:W-:Y:S01]  /*5880*/  UMOV UR12, UR36 ;  /* 0x00000024000c7c82 */ /* 0x000fe20008000000 */
[----:B------:R-:W-:Y:S01]  /*5890*/  UMOV UR9, UR17 ;  /* 0x0000001100097c82 */ /* 0x000fe20008000000 */
[----:B------:R-:W-:Y:S01]  /*58a0*/  @P3 R2UR UR36, R26 ;  /* 0x000000001a2432ca */ /* 0x000fe200000e0000 */
[----:B------:R-:W-:Y:S01]  /*58b0*/  IMAD.IADD R15, R10, 0x1, R96 ;  /* 0x000000010a0f7824 */ /* 0x000fe200078e0260 */
[----:B------:R-:W-:Y:S01]  /*58c0*/  @!P4 R2UR UR22, R8 ;  /* 0x000000000816c2ca */ /* 0x000fe200000e0000 */
[----:B------:R-:W-:Y:S01]  /*58d0*/  IMAD.U32 R9, RZ, RZ, UR8 ;  /* 0x00000008ff097e24 */ /* 0x000fe2000f8e00ff */
[----:B------:R-:W-:Y:S01]  /*58e0*/  @!UP1 UIADD3 UR8, UPT, UPT, UR6, 0x3b00, URZ ;  /* 0x00003b0006089890 */ /* 0x000fe2000fffe0ff */
[----:B------:R-:W-:Y:S01]  /*58f0*/  LOP3.LUT R27, R27, R0, RZ, 0x3c, !PT ;  /* 0x000000001b1b7212 */ /* 0x000fe200078e3cff */
[----:B------:R-:W-:Y:S01]  /*5900*/  VOTEU.ALL UP1, P4 ;  /* 0x0000000000ff7886 */ /* 0x000fe20002020000 */
[----:B------:R-:W-:Y:S01]  /*5910*/  IMAD.IADD R14, R11, 0x1, R97 ;  /* 0x000000010b0e7824 */ /* 0x000fe200078e0261 */
[----:B------:R-:W-:Y:S02]  /*5920*/  @!P4 R2UR UR23, R9 ;  /* 0x000000000917c2ca */ /* 0x000fe400000e0000 */
[----:B------:R-:W-:Y:S11]  /*5930*/  SEL R28, R28, RZ, P0 ;  /* 0x000000ff1c1c7207 */ /* 0x000ff60000000000 */
[----:B------:R4:W-:Y:S01]  /*5940*/  @!UP2 UTMALDG.3D [UR16], [UR22], desc[UR14] ;  /* 0x00000e101600a5b4 */ /* 0x0009e20008011000 */
[----:B------:R4:W-:Y:S01]  /*5950*/  @!UP1 UTMALDG.3D [UR8], [UR22], desc[UR14] ;  /* 0x00000e08160095b4 */ /* 0x0009e20008011000 */
[----:B------:R4:W-:Y:S01]  /*5960*/  @!P4 SYNCS.ARRIVE.TRANS64.RED.A0TR RZ, [UR6+0x118], R25 ;  /* 0x00011819ffffc9a7 */ /* 0x0009e20008300406 */
[----:B------:R-:W-:Y:S01]  /*5970*/  UPLOP3.LUT UP1, UPT, UPT, UPT, UPT, 0x80, 0x8 ;  /* 0x000000000008789c */ /* 0x000fe20003f2f070 */
[----:B------:R-:W-:Y:S01]  /*5980*/  SYNCS.ARRIVE.TRANS64.RED.A1T0 RZ, [UR7], RZ ;  /* 0x000000ffffff79a7 */ /* 0x000fe20008100407 */
[----:B------:R-:W-:Y:S09]  /*5990*/  @P3 BRA `(.L_x_109) ;  /* 0xfffffff000343947 */ /* 0x000ff2000383ffff */
[----:B------:R-:W-:-:S04]  /*59a0*/  SHF.L.U32 R2, R29, 0x1f, RZ ;  /* 0x0000001f1d027819 */ /* 0x000fc800000006ff */
[----:B------:R-:W1:Y:S02]  /*59b0*/  SYNCS.PHASECHK.TRANS64.TRYWAIT P0, [UR6+0x120], R2 ;  /* 0x00012002ff0075a7 */ /* 0x000e640008001106 */
[----:B-1----:R-:W-:Y:S05]  /*59c0*/  @!P0 BRA `(.L_x_110) ;  /* 0x0000005400e48947 */ /* 0x002fea0003800000 */
.L_x_222:
[----:B------:R-:W2:Y:S02]  /*59d0*/  SYNCS.PHASECHK.TRANS64.TRYWAIT P0, [UR6+0x128], R2 ;  /* 0x00012802ff0075a7 */ /* 0x000ea40008001106 */
[----:B--2---:R-:W-:Y:S05]  /*59e0*/  @!P0 BRA `(.L_x_111) ;  /* 0x0000005400f48947 */ /* 0x004fea0003800000 */
.L_x_224:
[----:B------:R-:W2:Y:S02]  /*59f0*/  SYNCS.PHASECHK.TRANS64.TRYWAIT P0, [UR6+0x130], R2 ;  /* 0x00013002ff0075a7 */ /* 0x000ea40008001106 */
[----:B--2---:R-:W-:Y:S05]  /*5a00*/  @!P0 BRA `(.L_x_112) ;  /* 0x0000005800048947 */ /* 0x004fea0003800000 */
.L_x_226:
[----:B-1----:R-:W-:-:S07]  /*5a10*/  MOV R0, UR6 ;  /* 0x0000000600007c02 */ /* 0x002fce0008000f00 */
.L_x_113:
[----:B-1----:R-:W-:-:S04]  /*5a20*/  SHF.L.U32 R2, R29, 0x1f, RZ ;  /* 0x0000001f1d027819 */ /* 0x002fc800000006ff */
[----:B------:R1:W2:Y:S03]  /*5a30*/  SYNCS.PHASECHK.TRANS64.TRYWAIT P0, [R0+URZ+0x138], R2 ;  /* 0x00013802000075a7 */ /* 0x0002a600080011ff */
[----:B--2---:R-:W-:Y:S05]  /*5a40*/  @!P0 NANOSLEEP.SYNCS 0x989680 ;  /* 0x009896800000895d */ /* 0x004fea0003900000 */
[----:B------:R-:W2:Y:S02]  /*5a50*/  @!P0 SYNCS.PHASECHK.TRANS64 P0, [R0+URZ+0x138], R2 ;  /* 0x00013802000085a7 */ /* 0x000ea400080010ff */
[----:B--2-4-:R-:W-:Y:S05]  /*5a60*/  @P0 EXIT ;  /* 0x000000000000094d */ /* 0x014fea0003800000 */
[----:B------:R-:W-:Y:S05]  /*5a70*/  BRA `(.L_x_113) ;  /* 0xfffffffc00e87947 */ /* 0x000fea000383ffff */
.L_x_98:
[----:B------:R-:W-:-:S06]  /*5a80*/  UISETP.GE.AND UP1, UPT, UR10, 0x4, UPT ;  /* 0x000000040a00788c */ /* 0x000fcc000bf26270 */
[----:B------:R-:W-:-:S13]  /*5a90*/  PLOP3.LUT P0, PT, PT, PT, UP1, 0x80, 0x8 ;  /* 0x000000000008781c */ /* 0x000fda0003f0f018 */
[----:B------:R-:W-:Y:S05]  /*5aa0*/  @!P0 EXIT ;  /* 0x000000000000894d */ /* 0x000fea0003800000 */
[----:B------:R-:W-:Y:S01]  /*5ab0*/  BAR.SYNC.DEFER_BLOCKING 0x6, 0xa0 ;  /* 0x0182800000007b1d */ /* 0x000fe20000010000 */
[----:B------:R-:W-:Y:S01]  /*5ac0*/  IMAD.SHL.U32 R4, R104, 0x200000, RZ ;  /* 0x0020000068047824 */ /* 0x000fe200078e00ff */
[----:B------:R-:W-:Y:S01]  /*5ad0*/  LOP3.LUT R110, R2, 0x20, R113, 0xf8, !PT ;  /* 0x00000020026e7812 */ /* 0x000fe200078ef871 */
[C---:B------:R-:W-:Y:S01]  /*5ae0*/  IMAD.SHL.U32 R103, R113.reuse, 0x20, RZ ;  /* 0x0000002071677824 */ /* 0x040fe200078e00ff */
[----:B------:R-:W-:Y:S01]  /*5af0*/  CS2R R108, SRZ ;  /* 0x00000000006c7805 */ /* 0x000fe2000001ff00 */
[C---:B------:R-:W-:Y:S01]  /*5b00*/  IMAD.U32 R85, R113.reuse, 0x10000, RZ ;  /* 0x0001000071557824 */ /* 0x040fe200078e00ff */
[----:B------:R-:W-:Y:S02]  /*5b10*/  UMOV UR49, 0x400 ;  /* 0x0000040000317882 */ /* 0x000fe40000000000 */
[----:B------:R-:W1:Y:S01]  /*5b20*/  LDC R101, c[0x0][0x370] ;  /* 0x0000dc00ff657b82 */ /* 0x000e620000000800 */
[----:B------:R-:W-:Y:S01]  /*5b30*/  ULEA UR49, UR37, UR49, 0x18 ;  /* 0x0000003125317291 */ /* 0x000fe2000f8ec0ff */
[----:B------:R-:W-:Y:S01]  /*5b40*/  IMAD.SHL.U32 R3, R113, 0x4, RZ ;  /* 0x0000000471037824 */ /* 0x000fe200078e00ff */
[----:B------:R-:W-:Y:S01]  /*5b50*/  LOP3.LUT R4, R4, 0x200000, RZ, 0xc0, !PT ;  /* 0x0020000004047812 */ /* 0x000fe200078ec0ff */
[----:B------:R-:W-:Y:S01]  /*5b60*/  IMAD.SHL.U32 R5, R104, 0x400, RZ ;  /* 0x0000040068057824 */ /* 0x000fe200078e00ff */
[C---:B------:R-:W-:Y:S01]  /*5b70*/  LOP3.LUT R6, R103.reuse, 0x80, RZ, 0xc0, !PT ;  /* 0x0000008067067812 */ /* 0x040fe200078ec0ff */
[----:B------:R-:W-:Y:S01]  /*5b80*/  UIADD3 UR4, UPT, UPT, UR49, 0x4300, URZ ;  /* 0x0000430031047890 */ /* 0x000fe2000fffe0ff */
[----:B------:R-:W-:Y:S01]  /*5b90*/  LOP3.LUT R102, R103, 0xb60, RZ, 0xc0, !PT ;  /* 0x00000b6067667812 */ /* 0x000fe200078ec0ff */
[----:B------:R-:W2:Y:S01]  /*5ba0*/  LDC R42, c[0x0][0xb0c] ;  /* 0x0002c300ff2a7b82 */ /* 0x000ea20000000800 */
[----:B------:R-:W-:Y:S01]  /*5bb0*/  LOP3.LUT R85, R4, 0x400000, R85, 0xf8, !PT ;  /* 0x0040000004557812 */ /* 0x000fe200078ef855 */
[----:B------:R-:W-:Y:S01]  /*5bc0*/  IMAD.SHL.U32 R111, R113, 0x2, RZ ;  /* 0x00000002716f7824 */ /* 0x000fe200078e00ff */
[----:B------:R-:W-:Y:S01]  /*5bd0*/  LOP3.LUT P0, RZ, R103, 0x80, RZ, 0xc0, !PT ;  /* 0x0000008067ff7812 */ /* 0x000fe2000780c0ff */
[----:B------:R-:W-:Y:S01]  /*5be0*/  IMAD.MOV.U32 R84, RZ, RZ, RZ ;  /* 0x000000ffff547224 */ /* 0x000fe200078e00ff */
[----:B------:R-:W-:Y:S01]  /*5bf0*/  LOP3.LUT R3, R6, 0x10, R3, 0xf8, !PT ;  /* 0x0000001006037812 */ /* 0x000fe200078ef803 */
[----:B------:R-:W-:Y:S01]  /*5c00*/  IMAD.MOV.U32 R116, RZ, RZ, RZ ;  /* 0x000000ffff747224 */ /* 0x000fe200078e00ff */
[----:B------:R-:W-:Y:S01]  /*5c10*/  LOP3.LUT R102, R102, 0x400, R5, 0xf8, !PT ;  /* 0x0000040066667812 */ /* 0x000fe200078ef805 */
[----:B------:R-:W3:Y:S01]  /*5c20*/  LDC R99, c[0x0][0xb20] ;  /* 0x0002c800ff637b82 */ /* 0x000ee20000000800 */
[----:B------:R-:W4:Y:S01]  /*5c30*/  LDS R0, [UR49+0x200] ;  /* 0x00020031ff007984 */ /* 0x000f220008000800 */
[----:B------:R-:W-:-:S02]  /*5c40*/  P2R R7, PR, RZ, 0x1 ;  /* 0x00000001ff077803 */ /* 0x000fc40000000000 */
[----:B------:R-:W-:Y:S02]  /*5c50*/  CS2R R106, SRZ ;  /* 0x00000000006a7805 */ /* 0x000fe4000001ff00 */
[----:B------:R-:W-:Y:S01]  /*5c60*/  LOP3.LUT R102, R102, R3, RZ, 0xfc, !PT ;  /* 0x0000000366667212 */ /* 0x000fe200078efcff */
[----:B------:R-:W-:Y:S01]  /*5c70*/  IMAD.U32 R112, RZ, RZ, UR4 ;  /* 0x00000004ff707e24 */ /* 0x000fe2000f8e00ff */
[----:B------:R-:W-:Y:S01]  /*5c80*/  LOP3.LUT R113, R113, 0x60, RZ, 0xc0, !PT ;  /* 0x0000006071717812 */ /* 0x000fe200078ec0ff */
[----:B------:R-:W1:Y:S01]  /*5c90*/  LDCU.64 UR52, c[0x0][0x348] ;  /* 0x00006900ff3477ac */ /* 0x000e620008000a00 */
[----:B------:R-:W1:Y:S01]  /*5ca0*/  LDC R41, c[0x0][0xb30] ;  /* 0x0002cc00ff297b82 */ /* 0x000e620000000800 */
[----:B------:R-:W-:Y:S01]  /*5cb0*/  LOP3.LUT R111, R111, 0x80, RZ, 0xc0, !PT ;  /* 0x000000806f6f7812 */ /* 0x000fe200078ec0ff */
[----:B------:R-:W1:Y:S01]  /*5cc0*/  LDCU UR51, c[0x0][0x388] ;  /* 0x00007100ff3377ac */ /* 0x000e620008000800 */
[----:B------:R-:W1:Y:S05]  /*5cd0*/  LDCU UR50, c[0x0][0x384] ;  /* 0x00007080ff3277ac */ /* 0x000e6a0008000800 */
[----:B------:R-:W1:Y:S01]  /*5ce0*/  LDC.64 R94, c[0x0][0xb10] ;  /* 0x0002c400ff5e7b82 */ /* 0x000e620000000a00 */
[----:B------:R-:W1:Y:S01]  /*5cf0*/  LDCU.64 UR38, c[0x0][0x888] ;  /* 0x00011100ff2677ac */ /* 0x000e620008000a00 */
[----:B------:R-:W1:Y:S06]  /*5d00*/  LDCU.64 UR44, c[0x0][0x8c0] ;  /* 0x00011800ff2c77ac */ /* 0x000e6c0008000a00 */
[----:B------:R-:W1:Y:S01]  /*5d10*/  LDC.64 R38, c[0x0][0xb18] ;  /* 0x0002c600ff267b82 */ /* 0x000e620000000a00 */
[----:B------:R-:W-:-:S07]  /*5d20*/  UIADD3 UR48, UPT, UPT, UR49, 0x300, URZ ;  /* 0x0000030031307890 */ /* 0x000fce000fffe0ff */
[----:B------:R-:W1:Y:S08]  /*5d30*/  LDC.64 R90, c[0x0][0x888] ;  /* 0x00022200ff5a7b82 */ /* 0x000e700000000a00 */
[----:B------:R-:W1:Y:S01]  /*5d40*/  LDC.64 R36, c[0x0][0xb28] ;  /* 0x0002ca00ff247b82 */ /* 0x000e620000000a00 */
[----:B----4-:R-:W-:-:S07]  /*5d50*/  IMAD.IADD R85, R0, 0x1, R85 ;  /* 0x0000000100557824 */ /* 0x010fce00078e0255 */
[----:B------:R-:W4:Y:S08]  /*5d60*/  LDC.64 R92, c[0x0][0x890] ;  /* 0x00022400ff5c7b82 */ /* 0x000f300000000a00 */
[----:B------:R-:W1:Y:S08]  /*5d70*/  LDC.64 R88, c[0x0][0x8b0] ;  /* 0x00022c00ff587b82 */ /* 0x000e700000000a00 */
[----:B------:R-:W1:Y:S08]  /*5d80*/  LDC.64 R86, c[0x0][0x8a8] ;  /* 0x00022a00ff567b82 */ /* 0x000e700000000a00 */
[----:B--23--:R-:W1:Y:S02]  /*5d90*/  LDC R100, c[0x0][0x374] ;  /* 0x0000dd00ff647b82 */ /* 0x00ce640000000800 */
.L_x_156:
[----:B------:R-:W-:Y:S02]  /*5da0*/  LEA R0, R116, UR49, 0x3 ;  /* 0x0000003174007c11 */ /* 0x000fe4000f8e18ff */
[----:B------:R-:W-:Y:S02]  /*5db0*/  SHF.L.U32 R2, R108, 0x1f, RZ ;  /* 0x0000001f6c027819 */ /* 0x000fe400000006ff */
[----:B------:R-:W-:Y:S02]  /*5dc0*/  LEA R16, R116, UR49, 0x4 ;  /* 0x0000003174107c11 */ /* 0x000fe4000f8e20ff */
[----:B------:R-:W2:Y:S02]  /*5dd0*/  SYNCS.PHASECHK.TRANS64.TRYWAIT P0, [R0+URZ+0x150], R2 ;  /* 0x00015002000075a7 */ /* 0x000ea400080011ff */
[----:B-12---:R-:W-:Y:S05]  /*5de0*/  @!P0 BRA `(.L_x_114) ;  /* 0x0000005400248947 */ /* 0x006fea0003800000 */
.L_x_227:
[----:B------:R-:W3:Y:S01]  /*5df0*/  LDC.64 R10, c[0x0][0xb10] ;  /* 0x0002c400ff0a7b82 */ /* 0x000ee20000000a00 */
[----:B------:R-:W4:Y:S01]  /*5e00*/  LDS.128 R16, [R16+0x1e0] ;  /* 0x0001e00010107984 */ /* 0x000f220000000c00 */
[----:B-1----:R-:W-:Y:S01]  /*5e10*/  ISETP.NE.AND P1, PT, R41, 0x1, PT ;  /* 0x000000012900780c */ /* 0x002fe20003f25270 */
[----:B--2---:R-:W-:Y:S01]  /*5e20*/  VIADD R0, R0, 0x160 ;  /* 0x0000016000007836 */ /* 0x004fe20000000000 */
[----:B------:R-:W-:Y:S04]  /*5e30*/  ISETP.GE.AND P0, PT, R40, 0x1, PT ;  /* 0x000000012800780c */ /* 0x000fe80003f06270 */
[----:B------:R-:W1:Y:S01]  /*5e40*/  LDC.64 R8, c[0x0][0xb18] ;  /* 0x0002c600ff087b82 */ /* 0x000e620000000a00 */
[----:B------:R-:W-:Y:S01]  /*5e50*/  PRMT R0, RZ, 0x654, R0 ;  /* 0x00000654ff007816 */ /* 0x000fe20000000000 */
[----:B------:R-:W-:Y:S01]  /*5e60*/  @!PT LDS RZ, [RZ] ;  /* 0x00000000fffff984 */ /* 0x000fe20000000800 */
[----:B------:R-:W-:Y:S01]  /*5e70*/  @!PT LDS RZ, [RZ] ;  /* 0x00000000fffff984 */ /* 0x000fe20000000800 */
[----:B------:R-:W-:Y:S01]  /*5e80*/  @!PT LDS RZ, [RZ] ;  /* 0x00000000fffff984 */ /* 0x000fe20000000800 */
[----:B------:R-:W-:Y:S01]  /*5e90*/  @!PT LDS RZ, [RZ] ;  /* 0x00000000fffff984 */ /* 0x000fe20000000800 */
[----:B------:R2:W-:Y:S06]  /*5ea0*/  MEMBAR.ALL.CTA ;  /* 0x0000000000007992 */ /* 0x0005ec0000008000 */
[----:B--2---:R-:W2:Y:S01]  /*5eb0*/  FENCE.VIEW.ASYNC.S ;  /* 0x00000000000073c6 */ /* 0x004ea20000000000 */
[----:B------:R-:W1:Y:S08]  /*5ec0*/  @!P1 LDC R12, c[0x0][0xb20] ;  /* 0x0002c800ff0c9b82 */ /* 0x000e700000000800 */
[----:B------:R-:W1:Y:S01]  /*5ed0*/  @!P1 LDC R7, c[0x0][0xb0c] ;  /* 0x0002c300ff079b82 */ /* 0x000e620000000800 */
[----:B--2---:R2:W-:Y:S01]  /*5ee0*/  SYNCS.ARRIVE.TRANS64.RED.A1T0 RZ, [R0+URZ], RZ ;  /* 0x000000ff00ff79a7 */ /* 0x0045e200081004ff */
[----:B----4-:R-:W-:Y:S04]  /*5ef0*/  LOP3.LUT P4, RZ, R18, 0x1, RZ, 0xc0, !PT ;  /* 0x0000000112ff7812 */ /* 0x010fe8000788c0ff */
[----:B------:R-:W-:Y:S09]  /*5f00*/  P2R R114, PR, RZ, 0x10 ;  /* 0x00000010ff727803 */ /* 0x000ff20000000000 */
[----:B------:R-:W-:Y:S02]  /*5f10*/  @P4 MOV R44, R16 ;  /* 0x00000010002c4202 */ /* 0x000fe40000000f00 */
[----:B------:R-:W-:Y:S01]  /*5f20*/  @P4 LOP3.LUT R43, R17, 0xffff, RZ, 0xc0, !PT ;  /* 0x0000ffff112b4812 */ /* 0x000fe200078ec0ff */
[----:B--23--:R-:W-:Y:S06]  /*5f30*/  @!P0 BRA `(.L_x_115) ;  /* 0x0000000000a48947 */ /* 0x00cfec0003800000 */
[----:B------:R-:W-:Y:S01]  /*5f40*/  IMAD.HI.U32 R0, R100, R39, RZ ;  /* 0x0000002764007227 */ /* 0x000fe200078e00ff */
[----:B------:R-:W-:Y:S02]  /*5f50*/  ISETP.NE.AND P0, PT, R38, 0x1, PT ;  /* 0x000000012600780c */ /* 0x000fe40003f05270 */
[----:B------:R-:W-:Y:S01]  /*5f60*/  ISETP.NE.AND P2, PT, R40, 0x1, PT ;  /* 0x000000012800780c */ /* 0x000fe20003f45270 */
[----:B------:R-:W-:Y:S01]  /*5f70*/  IMAD.HI.U32 R4, R101, R94, RZ ;  /* 0x0000005e65047227 */ /* 0x000fe200078e00ff */
[----:B------:R-:W-:Y:S02]  /*5f80*/  SHF.R.U32.HI R0, RZ, R99, R0 ;  /* 0x00000063ff007219 */ /* 0x000fe40000011600 */
[----:B------:R-:W-:Y:S01]  /*5f90*/  ISETP.NE.AND P3, PT, R42, 0x1, PT ;  /* 0x000000012a00780c */ /* 0x000fe20003f65270 */
[----:B------:R-:W-:Y:S01]  /*5fa0*/  IMAD.HI.U32 R6, R43, R39, RZ ;  /* 0x000000272b067227 */ /* 0x000fe200078e00ff */
[-C--:B------:R-:W-:Y:S02]  /*5fb0*/  SHF.R.U32.HI R4, RZ, R95.reuse, R4 ;  /* 0x0000005fff047219 */ /* 0x080fe40000011604 */
[----:B------:R-:W-:Y:S01]  /*5fc0*/  SEL R0, R100, R0, !P0 ;  /* 0x0000000064007207 */ /* 0x000fe20004000000 */
[----:B------:R-:W-:Y:S01]  /*5fd0*/  IMAD.HI.U32 R5, R44, R94, RZ ;  /* 0x0000005e2c057227 */ /* 0x000fe200078e00ff */
[----:B------:R-:W-:Y:S03]  /*5fe0*/  SEL R4, R101, R4, !P3 ;  /* 0x0000000465047207 */ /* 0x000fe60005800000 */
[-C--:B------:R-:W-:Y:S01]  /*5ff0*/  IMAD.HI.U32 R3, R0, R36.reuse, RZ ;  /* 0x0000002400037227 */ /* 0x080fe200078e00ff */
[----:B------:R-:W-:Y:S03]  /*6000*/  SHF.R.U32.HI R5, RZ, R95, R5 ;  /* 0x0000005fff057219 */ /* 0x000fe60000011605 */
[----:B------:R-:W-:Y:S01]  /*6010*/  IMAD.HI.U32 R2, R4, R36, RZ ;  /* 0x0000002404027227 */ /* 0x000fe200078e00ff */
[----:B------:R-:W-:Y:S02]  /*6020*/  @P2 SHF.R.U32.HI R0, RZ, R37, R3 ;  /* 0x00000025ff002219 */ /* 0x000fe40000011603 */
[----:B------:R-:W-:Y:S02]  /*6030*/  SHF.R.U32.HI R3, RZ, R99, R6 ;  /* 0x00000063ff037219 */ /* 0x000fe40000011606 */
[----:B------:R-:W-:Y:S01]  /*6040*/  @P2 SHF.R.U32.HI R4, RZ, R37, R2 ;  /* 0x00000025ff042219 */ /* 0x000fe20000011602 */
[----:B------:R-:W-:Y:S01]  /*6050*/  IMAD R0, R40, R0, RZ ;  /* 0x0000000028007224 */ /* 0x000fe200078e02ff */
[----:B------:R-:W-:Y:S02]  /*6060*/  SEL R3, R43, R3, !P0 ;  /* 0x000000032b037207 */ /* 0x000fe40004000000 */
[----:B------:R-:W-:Y:S01]  /*6070*/  SEL R2, R44, R5, !P3 ;  /* 0x000000052c027207 */ /* 0x000fe20005800000 */
[----:B------:R-:W-:Y:S01]  /*6080*/  IMAD R5, R40, R4, RZ ;  /* 0x0000000428057224 */ /* 0x000fe200078e02ff */
[C---:B------:R-:W-:Y:S01]  /*6090*/  ISETP.GE.AND P0, PT, R3.reuse, R0, PT ;  /* 0x000000000300720c */ /* 0x040fe20003f06270 */
[C---:B------:R-:W-:Y:S03]  /*60a0*/  IMAD.HI.U32 R0, R3.reuse, R36, RZ ;  /* 0x0000002403007227 */ /* 0x040fe600078e00ff */
[C---:B------:R-:W-:Y:S02]  /*60b0*/  ISETP.GE.OR P0, PT, R2.reuse, R5, P0 ;  /* 0x000000050200720c */ /* 0x040fe40000706670 */
[----:B------:R-:W-:Y:S04]  /*60c0*/  SHF.R.U32.HI R0, RZ, R37, R0 ;  /* 0x00000025ff007219 */ /* 0x000fe80000011600 */
[C---:B------:R-:W-:Y:S05]  /*60d0*/  SEL R6, R3.reuse, R0, !P2 ;  /* 0x0000000003067207 */ /* 0x040fea0005000000 */
        /* <DEDUP_REMOVED lines=14> */
[----:B------:R-:W-:Y:S07]  /*61c0*/  IMAD R43, R3, R38, R43 ;  /* 0x00000026032b7224 */ /* 0x000fee00078e022b */
.L_x_115:
[----:B-1----:R-:W-:Y:S01]  /*61d0*/  @!P1 ISETP.NE.AND P0, PT, R8, 0x1, PT ;  /* 0x000000010800980c */ /* 0x002fe20003f05270 */
[----:B------:R-:W-:Y:S01]  /*61e0*/  @!P1 IMAD.HI.U32 R0, R44, R10, RZ ;  /* 0x0000000a2c009227 */ /* 0x000fe200078e00ff */
[----:B------:R-:W-:Y:S01]  /*61f0*/  @!P1 ISETP.NE.AND P2, PT, R7, 0x1, PT ;  /* 0x000000010700980c */ /* 0x000fe20003f45270 */
[----:B------:R-:W-:Y:S01]  /*6200*/  ULOP3.LUT UP0, URZ, UR48, 0x90, URZ, 0xc0, !UPT ;  /* 0x0000009030ff7892 */ /* 0x000fe2000f80c0ff */
[----:B------:R-:W-:Y:S01]  /*6210*/  R2UR UR42, R14 ;  /* 0x000000000e2a72ca */ /* 0x000fe200000e0000 */
[----:B------:R-:W-:Y:S01]  /*6220*/  @!P1 IMAD.HI.U32 R2, R43, R9, RZ ;  /* 0x000000092b029227 */ /* 0x000fe200078e00ff */
[----:B------:R-:W-:Y:S02]  /*6230*/  @!P1 SHF.R.U32.HI R0, RZ, R11, R0 ;  /* 0x0000000bff009219 */ /* 0x000fe40000011600 */
[----:B------:R-:W-:Y:S01]  /*6240*/  R2UR UR41, R15 ;  /* 0x000000000f2972ca */ /* 0x000fe200000e0000 */
[----:B------:R-:W-:Y:S01]  /*6250*/  VIADD R116, R116, 0x1 ;  /* 0x0000000174747836 */ /* 0x000fe20000000000 */
[----:B------:R-:W-:Y:S02]  /*6260*/  @!P1 SHF.R.U32.HI R2, RZ, R12, R2 ;  /* 0x0000000cff029219 */ /* 0x000fe40000011602 */
[----:B------:R-:W-:Y:S02]  /*6270*/  @!P1 SEL R3, R44, R0, !P2 ;  /* 0x000000002c039207 */ /* 0x000fe40005000000 */
[----:B------:R-:W-:Y:S02]  /*6280*/  @!P1 SEL R2, R43, R2, !P0 ;  /* 0x000000022b029207 */ /* 0x000fe40004000000 */
[----:B------:R-:W-:Y:S01]  /*6290*/  @P4 SHF.R.U32.HI R105, RZ, 0x10, R17 ;  /* 0x00000010ff694819 */ /* 0x000fe20000011611 */
[----:B------:R-:W-:Y:S02]  /*62a0*/  USHF.L.U32 UR42, UR42, 0x6, URZ ;  /* 0x000000062a2a7899 */ /* 0x000fe400080006ff */
[----:B------:R-:W-:Y:S02]  /*62b0*/  @!P1 IMAD.IADD R0, R2, 0x1, -R3 ;  /* 0x0000000102009824 */ /* 0x000fe400078e0a03 */
[----:B------:R-:W-:Y:S01]  /*62c0*/  @!P1 IMAD.IADD R2, R3, 0x1, -R2 ;  /* 0x0000000103029824 */ /* 0x000fe200078e0a02 */
[----:B------:R-:W-:Y:S01]  /*62d0*/  USHF.L.U32 UR41, UR41, 0x8, URZ ;  /* 0x0000000829297899 */ /* 0x000fe200080006ff */
[----:B------:R-:W-:Y:S02]  /*62e0*/  @!P1 IMAD R44, R0, R7, R44 ;  /* 0x00000007002c9224 */ /* 0x000fe400078e022c */
[----:B------:R-:W-:Y:S01]  /*62f0*/  @!P1 IMAD R43, R2, R8, R43 ;  /* 0x00000008022b9224 */ /* 0x000fe200078e022b */
[----:B------:R-:W-:Y:S08]  /*6300*/  BRA.U !UP0, `(.L_x_116) ;  /* 0x0000000108407547 */ /* 0x000ff0000b800000 */
[----:B------:R-:W1:Y:S01]  /*6310*/  LDCU.64 UR8, c[0x4][0x88] ;  /* 0x01001100ff0877ac */ /* 0x000e620008000a00 */
[----:B------:R-:W-:Y:S01]  /*6320*/  MOV R3, 0x0 ;  /* 0x0000000000037802 */ /* 0x000fe20000000f00 */
[----:B------:R-:W-:Y:S02]  /*6330*/  HFMA2 R12, -RZ, RZ, 0, 5.9604644775390625e-08 ;  /* 0x00000001ff0c7431 */ /* 0x000fe400000001ff */
[----:B------:R-:W-:Y:S02]  /*6340*/  IMAD.MOV.U32 R8, RZ, RZ, 0x70 ;  /* 0x00000070ff087424 */ /* 0x000fe400078e00ff */
[----:B------:R-:W-:Y:S01]  /*6350*/  IMAD.MOV.U32 R13, RZ, RZ, RZ ;  /* 0x000000ffff0d7224 */ /* 0x000fe200078e00ff */
[----:B------:R-:W2:Y:S01]  /*6360*/  LDCU.64 UR6, c[0x4][0x90] ;  /* 0x01001200ff0677ac */ /* 0x000ea20008000a00 */
[----:B------:R-:W3:Y:S01]  /*6370*/  LDC.64 R2, c[0x4][R3] ;  /* 0x0100000003027b82 */ /* 0x000ee20000000a00 */
[----:B------:R-:W4:Y:S01]  /*6380*/  LDCU.64 UR4, c[0x4][0x8] ;  /* 0x01000100ff0477ac */ /* 0x000f220008000a00 */
[----:B-1----:R-:W-:Y:S01]  /*6390*/  MOV R5, UR9 ;  /* 0x0000000900057c02 */ /* 0x002fe20008000f00 */
[----:B------:R-:W-:Y:S01]  /*63a0*/  IMAD.U32 R4, RZ, RZ, UR8 ;  /* 0x00000008ff047e24 */ /* 0x000fe2000f8e00ff */
[----:B--2---:R-:W-:Y:S01]  /*63b0*/  MOV R7, UR7 ;  /* 0x0000000700077c02 */ /* 0x004fe20008000f00 */
[----:B------:R-:W-:Y:S01]  /*63c0*/  IMAD.U32 R6, RZ, RZ, UR6 ;  /* 0x00000006ff067e24 */ /* 0x000fe2000f8e00ff */
[----:B----4-:R-:W-:Y:S01]  /*63d0*/  MOV R11, UR5 ;  /* 0x00000005000b7c02 */ /* 0x010fe20008000f00 */
[----:B------:R-:W-:Y:S02]  /*63e0*/  IMAD.U32 R10, RZ, RZ, UR4 ;  /* 0x00000004ff0a7e24 */ /* 0x000fe4000f8e00ff */
[----:B------:R-:W-:Y:S07]  /*63f0*/  LEPC R20, `(.L_x_116) ;  /* 0x000000001014794e */ /* 0x000fee0000000000 */
[----:B---3-5:R-:W-:Y:S05]  /*6400*/  CALL.ABS.NOINC R2 ;  /* 0x0000000002007343 */ /* 0x028fea0003c00000 */
.L_x_116:
[----:B------:R-:W-:Y:S01]  /*6410*/  LOP3.LUT P0, RZ, R112, 0x90, RZ, 0xc0, !PT ;  /* 0x0000009070ff7812 */ /* 0x000fe2000780c0ff */
[----:B------:R-:W-:Y:S11]  /*6420*/  BSSY.RECONVERGENT B6, `(.L_x_117) ;  /* 0x0000013000067945 */ /* 0x000ff60003800200 */
[----:B------:R-:W-:Y:S01]  /*6430*/  @!UPT UIADD3 URZ, UPT, UPT, URZ, URZ, URZ ;  /* 0x000000fffffff290 */ /* 0x000fe2000fffe0ff */
[----:B------:R-:W-:Y:S05]  /*6440*/  @!P0 BRA `(.L_x_118) ;  /* 0x0000000000408947 */ /* 0x000fea0003800000 */
        /* <DEDUP_REMOVED lines=16> */
.L_x_118:
[----:B------:R-:W-:Y:S05]  /*6550*/  BSYNC.RECONVERGENT B6 ;  /* 0x0000000000067941 */ /* 0x000fea0003800200 */
.L_x_117:
[C---:B------:R-:W-:Y:S02]  /*6560*/  ISETP.NE.U32.AND P2, PT, R92.reuse, RZ, PT ;  /* 0x000000ff5c00720c */ /* 0x040fe40003f45070 */
[----:B------:R-:W-:Y:S02]  /*6570*/  ISETP.NE.U32.AND P3, PT, RZ, UR38, PT ;  /* 0x00000026ff007c0c */ /* 0x000fe4000bf65070 */
[C---:B------:R-:W-:Y:S02]  /*6580*/  ISETP.NE.AND.EX P2, PT, R93.reuse, RZ, PT, P2 ;  /* 0x000000ff5d00720c */ /* 0x040fe40003f45320 */
[----:B------:R-:W-:Y:S02]  /*6590*/  ISETP.NE.U32.AND P4, PT, R92, RZ, PT ;  /* 0x000000ff5c00720c */ /* 0x000fe40003f85070 */
[----:B------:R-:W-:Y:S02]  /*65a0*/  ISETP.NE.AND.EX P3, PT, RZ, UR39, PT, P3 ;  /* 0x00000027ff007c0c */ /* 0x000fe4000bf65330 */
[----:B------:R-:W-:Y:S02]  /*65b0*/  ISETP.NE.U32.AND P1, PT, R88, RZ, PT ;  /* 0x000000ff5800720c */ /* 0x000fe40003f25070 */
[----:B------:R-:W-:Y:S02]  /*65c0*/  ISETP.NE.U32.AND P0, PT, RZ, UR38, PT ;  /* 0x00000026ff007c0c */ /* 0x000fe4000bf05070 */
[----:B------:R-:W-:Y:S03]  /*65d0*/  ISETP.NE.AND.EX P4, PT, R93, RZ, P3, P4 ;  /* 0x000000ff5d00720c */ /* 0x000fe60001f85340 */
[----:B------:R-:W-:Y:S10]  /*65e0*/  @!P2 BRA `(.L_x_119) ;  /* 0x00000000002ca947 */ /* 0x000ff40003800000 */
[----:B------:R-:W-:Y:S01]  /*65f0*/  ISETP.NE.U32.AND P3, PT, R90, RZ, PT ;  /* 0x000000ff5a00720c */ /* 0x000fe20003f65070 */
[----:B------:R-:W-:Y:S03]  /*6600*/  IMAD.MOV.U32 R98, RZ, RZ, 0x1 ;  /* 0x00000001ff627424 */ /* 0x000fe600078e00ff */
[----:B------:R-:W-:Y:S11]  /*6610*/  ISETP.NE.AND.EX P3, PT, R91, RZ, PT, P3 ;  /* 0x000000ff5b00720c */ /* 0x000ff60003f65330 */
[----:B------:R-:W-:Y:S02]  /*6620*/  @!UPT UIADD3 URZ, UPT, UPT, URZ, URZ, URZ ;  /* 0x000000fffffff290 */ /* 0x000fe4000fffe0ff */
[----:B------:R-:W1:Y:S01]  /*6630*/  @P3 LDC.64 R2, c[0x0][0x888] ;  /* 0x00022200ff023b82 */ /* 0x000e620000000a00 */
[----:B------:R-:W-:Y:S04]  /*6640*/  @P3 IMAD R0, R92, UR36, RZ ;  /* 0x000000245c003c24 */ /* 0x000fe8000f8e02ff */
[----:B-1----:R-:W-:Y:S04]  /*6650*/  @P3 IMAD.WIDE R2, R0, 0x4, R2 ;  /* 0x0000000400023825 */ /* 0x002fe800078e0202 */
[----:B------:R-:W-:Y:S01]  /*6660*/  HFMA2 R0, -RZ, RZ, 0, 5.9604644775390625e-08 ;  /* 0x00000001ff007431 */ /* 0x000fe200000001ff */
[----:B-----5:R1:W5:Y:S04]  /*6670*/  @P3 LDG.E R47, desc[UR46][R2.64] ;  /* 0x0000002e022f3981 */ /* 0x020368000c1e1900 */
[----:B------:R-:W-:Y:S01]  /*6680*/  @!P3 PRMT R98, R0, 0x7610, R98 ;  /* 0x000076100062b816 */ /* 0x000fe20000000062 */
[----:B-1----:R-:W2:Y:S06]  /*6690*/  @!P3 LDC R47, c[0x0][0x880] ;  /* 0x00022000ff2fbb82 */ /* 0x002eac0000000800 */
.L_x_119:
[----:B------:R-:W-:Y:S02]  /*66a0*/  ISETP.NE.AND.EX P1, PT, R89, RZ, PT, P1 ;  /* 0x000000ff5900720c */ /* 0x000fe40003f25310 */
[----:B------:R-:W-:Y:S02]  /*66b0*/  PLOP3.LUT P3, PT, PT, PT, PT, 0x8, 0x80 ;  /* 0x000000000080781c */ /* 0x000fe40003f6e170 */
[----:B------:R-:W-:Y:S02]  /*66c0*/  ISETP.NE.AND.EX P0, PT, RZ, UR39, PT, P0 ;  /* 0x00000027ff007c0c */ /* 0x000fe4000bf05300 */
[----:B------:R-:W-:Y:S07]  /*66d0*/  @!P4 PLOP3.LUT P3, PT, P2, PT, PT, 0x80, 0x8 ;  /* 0x000000000008c81c */ /* 0x000fee000176f070 */
[----:B------:R-:W-:Y:S06]  /*66e0*/  @!P1 BRA `(.L_x_120) ;  /* 0x0000000000209947 */ /* 0x000fec0003800000 */
[----:B------:R-:W-:Y:S04]  /*66f0*/  ISETP.NE.U32.AND P1, PT, R86, RZ, PT ;  /* 0x000000ff5600720c */ /* 0x000fe80003f25070 */
[----:B------:R-:W-:Y:S11]  /*6700*/  ISETP.NE.AND.EX P1, PT, R87, RZ, PT, P1 ;  /* 0x000000ff5700720c */ /* 0x000ff60003f25310 */
[----:B------:R-:W-:Y:S02]  /*6710*/  @!UPT UIADD3 URZ, UPT, UPT, URZ, URZ, URZ ;  /* 0x000000fffffff290 */ /* 0x000fe4000fffe0ff */
[----:B------:R-:W1:Y:S01]  /*6720*/  @P1 LDC.64 R2, c[0x0][0x8a8] ;  /* 0x00022a00ff021b82 */ /* 0x000e620000000a00 */
[----:B------:R-:W-:Y:S04]  /*6730*/  @P1 IMAD R0, R88, UR36, RZ ;  /* 0x0000002458001c24 */ /* 0x000fe8000f8e02ff */
[----:B-1----:R-:W-:Y:S05]  /*6740*/  @P1 IMAD.WIDE R2, R0, 0x4, R2 ;  /* 0x0000000400021825 */ /* 0x002fea00078e0202 */
[----:B-----5:R1:W5:Y:S02]  /*6750*/  @P1 LDG.E R45, desc[UR46][R2.64] ;  /* 0x0000002e022d1981 */ /* 0x020364000c1e1900 */
[----:B-1----:R-:W3:Y:S02]  /*6760*/  @!P1 LDC R45, c[0x0][0x8a0] ;  /* 0x00022800ff2d9b82 */ /* 0x002ee40000000800 */
.L_x_120:
[----:B--2--5:R-:W-:Y:S01]  /*6770*/  FSETP.NEU.AND P1, PT, R47, RZ, PT ;  /* 0x000000ff2f00720b */ /* 0x024fe20003f2d000 */
[----:B------:R-:W1:Y:S01]  /*6780*/  LDCU UR4, c[0x0][0x8c8] ;  /* 0x00011900ff0477ac */ /* 0x000e620008000800 */
[----:B------:R-:W-:Y:S02]  /*6790*/  SEL R0, RZ, 0xffffffff, P0 ;  /* 0xffffffffff007807 */ /* 0x000fe40000000000 */
[----:B------:R-:W-:Y:S01]  /*67a0*/  LOP3.LUT P0, RZ, R98, 0xff, RZ, 0xc0, !PT ;  /* 0x000000ff62ff7812 */ /* 0x000fe2000780c0ff */
[----:B------:R-:W-:Y:S01]  /*67b0*/  UISETP.NE.U32.AND UP0, UPT, UR44, URZ, UPT ;  /* 0x000000ff2c00728c */ /* 0x000fe2000bf05070 */
[----:B------:R-:W-:Y:S02]  /*67c0*/  @!P4 SEL R2, RZ, 0xffffffff, P1 ;  /* 0xffffffffff02c807 */ /* 0x000fe40000800000 */
[----:B------:R-:W-:Y:S01]  /*67d0*/  SEL R4, RZ, 0xffffffff, P1 ;  /* 0xffffffffff047807 */ /* 0x000fe20000800000 */
[----:B------:R-:W-:Y:S01]  /*67e0*/  UISETP.NE.AND.EX UP0, UPT, UR45, URZ, UPT, UP0 ;  /* 0x000000ff2d00728c */ /* 0x000fe2000bf05300 */
[C---:B------:R-:W-:Y:S02]  /*67f0*/  @P3 SEL R2, R0.reuse, R2, !P0 ;  /* 0x0000000200023207 */ /* 0x040fe40004000000 */
[----:B------:R-:W-:Y:S02]  /*6800*/  @P2 SEL R4, R0, R4, !P0 ;  /* 0x0000000400042207 */ /* 0x000fe40004000000 */
[----:B------:R-:W-:Y:S02]  /*6810*/  @!P4 LOP3.LUT R2, R2, 0x1, RZ, 0xc0, !PT ;  /* 0x000000010202c812 */ /* 0x000fe400078ec0ff */
[----:B------:R-:W-:Y:S02]  /*6820*/  LEA R0, R107, UR49, 0x3 ;  /* 0x000000316b007c11 */ /* 0x000fe4000f8e18ff */
[----:B------:R-:W-:Y:S01]  /*6830*/  ISETP.NE.U32.OR P5, PT, R2, 0x1, P4 ;  /* 0x000000010200780c */ /* 0x000fe200027a5470 */
[----:B-1----:R-:W-:Y:S03]  /*6840*/  IMAD.U32 R2, RZ, RZ, UR4 ;  /* 0x00000004ff027e24 */ /* 0x002fe6000f8e00ff */
[----:B------:R-:W-:Y:S09]  /*6850*/  P2R R121, PR, RZ, 0x20 ;  /* 0x00000020ff797803 */ /* 0x000ff20000000000 */
[----:B------:R-:W-:Y:S01]  /*6860*/  @P5 SHF.L.U32 R5, R106, 0x1f, RZ ;  /* 0x0000001f6a055819 */ /* 0x000fe200000006ff */
[----:B------:R-:W-:Y:S06]  /*6870*/  BRA.U !UP0, `(.L_x_121) ;  /* 0x0000000108507547 */ /* 0x000fec000b800000 */
[----:B------:R-:W-:Y:S02]  /*6880*/  VIADD R2, R111, UR41 ;  /* 0x000000296f027c36 */ /* 0x000fe40008000000 */
[----:B------:R-:W-:Y:S02]  /*6890*/  VIADD R3, R110, UR42 ;  /* 0x0000002a6e037c36 */ /* 0x000fe40008000000 */
[----:B------:R-:W-:Y:S01]  /*68a0*/  IMAD.U32 R6, RZ, RZ, UR42 ;  /* 0x0000002aff067e24 */ /* 0x000fe2000f8e00ff */
[----:B------:R-:W-:Y:S04]  /*68b0*/  ISETP.GE.AND P1, PT, R2, UR51, PT ;  /* 0x0000003302007c0c */ /* 0x000fe8000bf26270 */
[----:B------:R-:W-:Y:S11]  /*68c0*/  ISETP.GE.OR P1, PT, R3, UR50, P1 ;  /* 0x0000003203007c0c */ /* 0x000ff60008f26670 */
[----:B------:R-:W-:Y:S02]  /*68d0*/  @!UPT UIADD3 URZ, UPT, UPT, URZ, URZ, URZ ;  /* 0x000000fffffff290 */ /* 0x000fe4000fffe0ff */
[----:B------:R-:W-:Y:S01]  /*68e0*/  @!P1 IADD3 R8, P0, PT, R110, UR42, RZ ;  /* 0x0000002a6e089c10 */ /* 0x000fe2000ff1e0ff */
[----:B------:R-:W1:Y:S01]  /*68f0*/  @!P1 LDC.64 R2, c[0x0][0x8d0] ;  /* 0x00023400ff029b82 */ /* 0x000e620000000a00 */
[----:B------:R-:W-:Y:S02]  /*6900*/  VOTEU.ALL UP0, P1 ;  /* 0x0000000000ff7886 */ /* 0x000fe40000800000 */
[----:B------:R-:W-:Y:S03]  /*6910*/  @!P1 LEA.HI.X.SX32 R9, R6, RZ, 0x1, P0 ;  /* 0x000000ff06099211 */ /* 0x000fe600000f0eff */
[----:B------:R-:W-:Y:S06]  /*6920*/  @!UP0 USHF.R.S32.HI UR4, URZ, 0x1f, UR36 ;  /* 0x0000001fff048899 */ /* 0x000fec0008011424 */
[C---:B-1----:R-:W-:Y:S02]  /*6930*/  @!P1 IMAD R6, R2.reuse, UR4, RZ ;  /* 0x0000000402069c24 */ /* 0x042fe4000f8e02ff */
[----:B------:R-:W-:Y:S04]  /*6940*/  @!P1 IMAD.WIDE.U32 R8, R2, UR36, R8 ;  /* 0x0000002402089c25 */ /* 0x000fe8000f8e0008 */
[----:B------:R-:W-:Y:S01]  /*6950*/  @!P1 IMAD R6, R3, UR36, R6 ;  /* 0x0000002403069c24 */ /* 0x000fe2000f8e0206 */
[----:B------:R-:W-:Y:S04]  /*6960*/  @!P1 IADD3 R2, P0, PT, R8, UR44, RZ ;  /* 0x0000002c08029c10 */ /* 0x000fe8000ff1e0ff */
[--C-:B------:R-:W-:Y:S02]  /*6970*/  @!P1 IADD3.X R3, PT, PT, R9, UR45, R6.reuse, P0, !PT ;  /* 0x0000002d09039c10 */ /* 0x100fe400087fe406 */
[----:B------:R-:W-:Y:S06]  /*6980*/  PRMT R6, RZ, 0x7610, R6 ;  /* 0x00007610ff067816 */ /* 0x000fec0000000006 */
[----:B------:R-:W2:Y:S02]  /*6990*/  @!P1 LDG.E.U8 R6, desc[UR46][R2.64] ;  /* 0x0000002e02069981 */ /* 0x000ea4000c1e1100 */
[----:B--2---:R-:W-:Y:S05]  /*69a0*/  F2FP.F16.E4M3.UNPACK_B R2, R6 ;  /* 0x00000006ff02723e */ /* 0x004fea00020006ff */
[----:B------:R-:W-:Y:S07]  /*69b0*/  HADD2.F32 R2, -RZ, R2.H0_H0 ;  /* 0x20000002ff027230 */ /* 0x000fee0000004100 */
.L_x_121:
[----:B------:R1:W2:Y:S01]  /*69c0*/  @P5 SYNCS.PHASECHK.TRANS64.TRYWAIT P0, [R0+URZ+0x100], R5 ;  /* 0x00010005000055a7 */ /* 0x0002a200080011ff */
[----:B------:R-:W-:Y:S01]  /*69d0*/  LEA R115, R84, UR49, 0x3 ;  /* 0x0000003154737c11 */ /* 0x000fe2000f8e18ff */
[----:B------:R-:W-:Y:S01]  /*69e0*/  BSSY B1, `(.L_x_122) ;  /* 0x0000033000017945 */ /* 0x000fe20003800000 */
[----:B------:R-:W-:Y:S01]  /*69f0*/  LOP3.LUT R4, R4, 0x1, RZ, 0xc0, !PT ;  /* 0x0000000104047812 */ /* 0x000fe200078ec0ff */
[----:B------:R-:W-:Y:S01]  /*6a00*/  IMAD.MOV.U32 R118, RZ, RZ, 0x1 ;  /* 0x00000001ff767424 */ /* 0x000fe200078e00ff */
[----:B------:R-:W-:Y:S01]  /*6a10*/  CS2R R82, SRZ ;  /* 0x0000000000527805 */ /* 0x000fe2000001ff00 */
[----:B------:R-:W-:Y:S01]  /*6a20*/  IMAD R75, R84, 0x80, R85 ;  /* 0x00000080544b7824 */ /* 0x000fe200078e0255 */
[----:B------:R-:W-:Y:S02]  /*6a30*/  ISETP.NE.U32.AND P3, PT, R4, 0x1, PT ;  /* 0x000000010400780c */ /* 0x000fe40003f65070 */
[----:B------:R-:W-:Y:S02]  /*6a40*/  CS2R R80, SRZ ;  /* 0x0000000000507805 */ /* 0x000fe4000001ff00 */
[----:B------:R-:W-:Y:S02]  /*6a50*/  CS2R R78, SRZ ;  /* 0x00000000004e7805 */ /* 0x000fe4000001ff00 */
[----:B------:R-:W-:Y:S02]  /*6a60*/  CS2R R76, SRZ ;  /* 0x00000000004c7805 */ /* 0x000fe4000001ff00 */
[----:B------:R-:W-:Y:S02]  /*6a70*/  P2R R119, PR, RZ, 0x8 ;  /* 0x00000008ff777803 */ /* 0x000fe40000000000 */
[----:B-1----:R-:W-:Y:S04]  /*6a80*/  SHF.L.U32 R5, R109, 0x1f, RZ ;  /* 0x0000001f6d057819 */ /* 0x002fe800000006ff */
[----:B------:R1:W4:Y:S01]  /*6a90*/  SYNCS.PHASECHK.TRANS64.TRYWAIT P2, [R115+URZ+0x170], R5 ;  /* 0x00017005730075a7 */ /* 0x00032200080411ff */
[----:B--2---:R-:W-:Y:S01]  /*6aa0*/  @P5 SEL R118, RZ, 0x1, !P0 ;  /* 0x00000001ff765807 */ /* 0x004fe20004000000 */
[----:B-1----:R-:W-:Y:S06]  /*6ab0*/  @!P5 BRA `(.L_x_123) ;  /* 0x000000000094d947 */ /* 0x002fec0003800000 */
[----:B------:R-:W-:Y:S01]  /*6ac0*/  @P3 IMAD R6, R107, 0x1000, R102 ;  /* 0x000010006b063824 */ /* 0x000fe200078e0266 */
[----:B------:R-:W-:Y:S01]  /*6ad0*/  LOP3.LUT P1, RZ, R103, 0x80, RZ, 0xc0, !PT ;  /* 0x0000008067ff7812 */ /* 0x000fe2000782c0ff */
[----:B------:R-:W-:Y:S01]  /*6ae0*/  BSSY B0, `(.L_x_124) ;  /* 0x0000010000007945 */ /* 0x000fe20003800000 */
[----:B------:R-:W-:Y:S01]  /*6af0*/  PLOP3.LUT P0, PT, PT, PT, PT, 0x8, 0x80 ;  /* 0x000000000080781c */ /* 0x000fe20003f0e170 */
[----:B------:R-:W-:Y:S01]  /*6b00*/  @P3 VIADD R4, R6, UR49 ;  /* 0x0000003106043c36 */ /* 0x000fe20008000000 */
[----:B------:R-:W-:Y:S02]  /*6b10*/  @P3 PLOP3.LUT P0, PT, P1, PT, PT, 0x80, 0x8 ;  /* 0x000000000008381c */ /* 0x000fe40000f0f070 */
[----:B------:R-:W-:Y:S02]  /*6b20*/  CS2R R78, SRZ ;  /* 0x00000000004e7805 */ /* 0x000fe4000001ff00 */
[----:B------:R-:W-:Y:S01]  /*6b30*/  ISETP.NE.AND P1, PT, R118, RZ, PT ;  /* 0x000000ff7600720c */ /* 0x000fe20003f25270 */
[C---:B------:R-:W-:Y:S01]  /*6b40*/  @P3 VIADD R3, R4.reuse, 0x300 ;  /* 0x0000030004033836 */ /* 0x040fe20000000000 */
[----:B------:R-:W-:Y:S01]  /*6b50*/  CS2R R76, SRZ ;  /* 0x00000000004c7805 */ /* 0x000fe2000001ff00 */
[----:B------:R-:W-:Y:S01]  /*6b60*/  @P3 VIADD R4, R4, 0x310 ;  /* 0x0000031004043836 */ /* 0x000fe20000000000 */
[----:B------:R-:W-:Y:S02]  /*6b70*/  CS2R R82, SRZ ;  /* 0x0000000000527805 */ /* 0x000fe4000001ff00 */
[----:B------:R-:W-:Y:S03]  /*6b80*/  CS2R R80, SRZ ;  /* 0x0000000000507805 */ /* 0x000fe6000001ff00 */
[----:B------:R-:W-:Y:S04]  /*6b90*/  @P0 VIADD R4, R3, 0xfffffff0 ;  /* 0xfffffff003040836 */ /* 0x000fe80000000000 */
[----:B------:R-:W-:Y:S05]  /*6ba0*/  @P1 BRA `(.L_x_125) ;  /* 0x00000000000c1947 */ /* 0x000fea0003800000 */
[----:B------:R-:W-:Y:S04]  /*6bb0*/  SHF.L.U32 R3, R106, 0x1f, RZ ;  /* 0x0000001f6a037819 */ /* 0x000fe800000006ff */
[----:B------:R-:W1:Y:S02]  /*6bc0*/  SYNCS.PHASECHK.TRANS64.TRYWAIT P0, [R0+URZ+0x100], R3 ;  /* 0x00010003000075a7 */ /* 0x000e6400080011ff */
[----:B-1----:R-:W-:Y:S05]  /*6bd0*/  @!P0 BRA `(.L_x_126) ;  /* 0x0000004400bc8947 */ /* 0x002fea0003800000 */
.L_x_125:
[----:B------:R-:W-:Y:S05]  /*6be0*/  BSYNC B0 ;  /* 0x0000000000007941 */ /* 0x000fea0003800000 */
.L_x_124:
[----:B------:R-:W-:Y:S01]  /*6bf0*/  ISETP.NE.AND P0, PT, R119, RZ, PT ;  /* 0x000000ff7700720c */ /* 0x000fe20003f05270 */
[----:B-1----:R-:W-:Y:S02]  /*6c00*/  VIADD R3, R0, 0x120 ;  /* 0x0000012000037836 */ /* 0x002fe40000000000 */
[----:B------:R-:W-:Y:S02]  /*6c10*/  IMAD.U32 R0, RZ, RZ, UR37 ;  /* 0x00000025ff007e24 */ /* 0x000fe4000f8e00ff */
[----:B------:R-:W-:Y:S03]  /*6c20*/  VIADD R107, R107, 0x1 ;  /* 0x000000016b6b7836 */ /* 0x000fe60000000000 */
[----:B------:R-:W-:Y:S05]  /*6c30*/  PRMT R0, R0, 0x654, R3 ;  /* 0x0000065400007816 */ /* 0x000fea0000000003 */
[----:B------:R1:W2:Y:S04]  /*6c40*/  @P0 LDS.128 R76, [R6+UR49+0x300] ;  /* 0x00030031064c0984 */ /* 0x0002a80008000c00 */
[----:B------:R1:W1:Y:S01]  /*6c50*/  @P0 LDS.128 R80, [R4] ;  /* 0x0000000004500984 */ /* 0x0002620000000c00 */
[C---:B------:R-:W-:Y:S01]  /*6c60*/  ISETP.NE.AND P0, PT, R107.reuse, 0x4, PT ;  /* 0x000000046b00780c */ /* 0x040fe20003f05270 */
[----:B------:R-:W-:Y:S01]  /*6c70*/  @!PT LDS RZ, [RZ] ;  /* 0x00000000fffff984 */ /* 0x000fe20000000800 */
[----:B------:R-:W-:Y:S01]  /*6c80*/  @!PT LDS RZ, [RZ] ;  /* 0x00000000fffff984 */ /* 0x000fe20000000800 */
[----:B------:R-:W-:Y:S01]  /*6c90*/  @!PT LDS RZ, [RZ] ;  /* 0x00000000fffff984 */ /* 0x000fe20000000800 */
[----:B------:R-:W-:Y:S01]  /*6ca0*/  @!PT LDS RZ, [RZ] ;  /* 0x00000000fffff984 */ /* 0x000fe20000000800 */
[----:B------:R5:W-:Y:S06]  /*6cb0*/  MEMBAR.ALL.CTA ;  /* 0x0000000000007992 */ /* 0x000bec0000008000 */
[----:B-----5:R-:W5:Y:S01]  /*6cc0*/  FENCE.VIEW.ASYNC.S ;  /* 0x00000000000073c6 */ /* 0x020f620000000000 */
[----:B------:R-:W-:Y:S01]  /*6cd0*/  SEL R107, R107, RZ, P0 ;  /* 0x000000ff6b6b7207 */ /* 0x000fe20000000000 */
[----:B-----5:R5:W-:Y:S02]  /*6ce0*/  SYNCS.ARRIVE.TRANS64.RED.A1T0 RZ, [R0+URZ], RZ ;  /* 0x000000ff00ff79a7 */ /* 0x020be400081004ff */
[----:B-----5:R-:W-:Y:S04]  /*6cf0*/  SEL R0, RZ, 0x1, P0 ;  /* 0x00000001ff007807 */ /* 0x020fe80000000000 */
[----:B--2---:R-:W-:Y:S02]  /*6d00*/  LOP3.LUT R106, R106, R0, RZ, 0x3c, !PT ;  /* 0x000000006a6a7212 */ /* 0x004fe400078e3cff */
.L_x_123:
[----:B------:R-:W-:Y:S05]  /*6d10*/  BSYNC B1 ;  /* 0x0000000000017941 */ /* 0x000fea0003800000 */
.L_x_122:
[----:B------:R-:W-:Y:S04]  /*6d20*/  SHF.R.U32.HI R0, RZ, 0x15, R75 ;  /* 0x00000015ff007819 */ /* 0x000fe8000001164b */
[----:B------:R-:W-:Y:S01]  /*6d30*/  LOP3.LUT P0, RZ, R0, 0x3, R104, 0x48, !PT ;  /* 0x0000000300ff7812 */ /* 0x000fe20007804868 */
[----:B------:R-:W-:Y:S01]  /*6d40*/  @!UPT UIADD3 URZ, UPT, UPT, URZ, URZ, URZ ;  /* 0x000000fffffff290 */ /* 0x000fe2000fffe0ff */
[----:B----4-:R-:W-:Y:S11]  /*6d50*/  @P2 BRA `(.L_x_127) ;  /* 0x0000000000082947 */ /* 0x010ff60003800000 */
[----:B------:R-:W2:Y:S02]  /*6d60*/  SYNCS.PHASECHK.TRANS64.TRYWAIT P1, [R115+URZ+0x170], R5 ;  /* 0x00017005730075a7 */ /* 0x000ea400080211ff */
[----:B--2---:R-:W-:Y:S05]  /*6d70*/  @!P1 BRA `(.L_x_128) ;  /* 0x0000004400689947 */ /* 0x004fea0003800000 */
.L_x_127:
[----:B------:R-:W-:Y:S05]  /*6d80*/  @!P0 BRA `(.L_x_129) ;  /* 0x0000000000408947 */ /* 0x000fea0003800000 */
[----:B------:R-:W2:Y:S01]  /*6d90*/  LDCU.64 UR8, c[0x4][0x78] ;  /* 0x01000f00ff0877ac */ /* 0x000ea20008000a00 */
[----:B------:R-:W-:Y:S01]  /*6da0*/  MOV R15, 0x0 ;  /* 0x00000000000f7802 */ /* 0x000fe20000000f00 */
[----:B------:R-:W-:Y:S02]  /*6db0*/  HFMA2 R12, -RZ, RZ, 0, 5.9604644775390625e-08 ;  /* 0x00000001ff0c7431 */ /* 0x000fe400000001ff */
[----:B------:R-:W-:Y:S02]  /*6dc0*/  IMAD.MOV.U32 R8, RZ, RZ, 0x192 ;  /* 0x00000192ff087424 */ /* 0x000fe400078e00ff */
[----:B------:R-:W-:Y:S01]  /*6dd0*/  IMAD.MOV.U32 R13, RZ, RZ, RZ ;  /* 0x000000ffff0d7224 */ /* 0x000fe200078e00ff */
[----:B------:R-:W4:Y:S01]  /*6de0*/  LDCU.64 UR6, c[0x4][0x80] ;  /* 0x01001000ff0677ac */ /* 0x000f220008000a00 */
[----:B------:R-:W3:Y:S01]  /*6df0*/  LDC.64 R14, c[0x4][R15] ;  /* 0x010000000f0e7b82 */ /* 0x000ee20000000a00 */
[----:B------:R-:W5:Y:S01]  /*6e00*/  LDCU.64 UR4, c[0x4][0x18] ;  /* 0x01000300ff0477ac */ /* 0x000f620008000a00 */
[----:B--2---:R-:W-:Y:S01]  /*6e10*/  MOV R5, UR9 ;  /* 0x0000000900057c02 */ /* 0x004fe20008000f00 */
[----:B-1----:R-:W-:Y:S01]  /*6e20*/  IMAD.U32 R4, RZ, RZ, UR8 ;  /* 0x00000008ff047e24 */ /* 0x002fe2000f8e00ff */
[----:B----4-:R-:W-:Y:S01]  /*6e30*/  MOV R7, UR7 ;  /* 0x0000000700077c02 */ /* 0x010fe20008000f00 */
[----:B------:R-:W-:Y:S01]  /*6e40*/  IMAD.U32 R6, RZ, RZ, UR6 ;  /* 0x00000006ff067e24 */ /* 0x000fe2000f8e00ff */
[----:B-----5:R-:W-:Y:S01]  /*6e50*/  MOV R11, UR5 ;  /* 0x00000005000b7c02 */ /* 0x020fe20008000f00 */
[----:B------:R-:W-:Y:S02]  /*6e60*/  IMAD.U32 R10, RZ, RZ, UR4 ;  /* 0x00000004ff0a7e24 */ /* 0x000fe4000f8e00ff */
[----:B------:R-:W-:Y:S07]  /*6e70*/  LEPC R20, `(.L_x_129) ;  /* 0x000000001014794e */ /* 0x000fee0000000000 */
[----:B---3--:R-:W-:Y:S05]  /*6e80*/  CALL.ABS.NOINC R14 ;  /* 0x000000000e007343 */ /* 0x008fea0003c00000 */
.L_x_129:
[----:B-1----:R-:W-:Y:S01]  /*6e90*/  F2FP.F16.E4M3.UNPACK_B R4, R77 ;  /* 0x0000004dff04723e */ /* 0x002fe200020006ff */
[----:B------:R-:W-:Y:S05]  /*6ea0*/  WARPSYNC.ALL ;  /* 0x0000000000007948 */ /* 0x000fea0003800000 */
[----:B------:R-:W-:Y:S01]  /*6eb0*/  R2UR UR4, R75 ;  /* 0x000000004b0472ca */ /* 0x000fe200000e0000 */
[--C-:B------:R-:W-:Y:S01]  /*6ec0*/  HADD2.F32 R51, -RZ, R4.reuse.H0_H0 ;  /* 0x20000004ff337230 */ /* 0x100fe20000004100 */
[-C--:B------:R-:W-:Y:S01]  /*6ed0*/  F2FP.F16.E4M3.UNPACK_B R0, R76.reuse.H1 ;  /* 0x0000004cff00723e */ /* 0x080fe200030006ff */
[----:B------:R-:W-:Y:S01]  /*6ee0*/  HADD2.F32 R52, -RZ, R4.H1_H1 ;  /* 0x30000004ff347230 */ /* 0x000fe20000004100 */
[----:B------:R-:W-:Y:S01]  /*6ef0*/  F2FP.F16.E4M3.UNPACK_B R3, R76 ;  /* 0x0000004cff03723e */ /* 0x000fe200020006ff */
[----:B------:R-:W-:Y:S01]  /*6f00*/  BSSY.RECONVERGENT B0, `(.L_x_130) ;  /* 0x000009e000007945 */ /* 0x000fe20003800200 */
[----:B------:R-:W-:Y:S01]  /*6f10*/  F2FP.F16.E4M3.UNPACK_B R60, R79 ;  /* 0x0000004fff3c723e */ /* 0x000fe200020006ff */
[--C-:B------:R-:W-:Y:S01]  /*6f20*/  HADD2.F32 R49, -RZ, R0.reuse.H0_H0 ;  /* 0x20000000ff317230 */ /* 0x100fe20000004100 */
[----:B------:R-:W-:Y:S01]  /*6f30*/  F2FP.F16.E4M3.UNPACK_B R68, R81 ;  /* 0x00000051ff44723e */ /* 0x000fe200020006ff */
[----:B------:R-:W-:Y:S01]  /*6f40*/  HADD2.F32 R50, -RZ, R0.H1_H1 ;  /* 0x30000000ff327230 */ /* 0x000fe20000004100 */
[-C--:B------:R-:W-:Y:S01]  /*6f50*/  F2FP.F16.E4M3.UNPACK_B R0, R78.reuse ;  /* 0x0000004eff00723e */ /* 0x080fe200020006ff */
[--C-:B------:R-:W-:Y:S01]  /*6f60*/  HADD2.F32 R46, -RZ, R3.reuse.H0_H0 ;  /* 0x20000003ff2e7230 */ /* 0x100fe20000004100 */
[----:B------:R-:W-:Y:S01]  /*6f70*/  MOV R120, 0x10 ;  /* 0x0000001000787802 */ /* 0x000fe20000000f00 */
[----:B--2---:R-:W3:Y:S01]  /*6f80*/  LDTM.x32 R4, tmem[UR4] ;  /* 0x00000004000479ee */ /* 0x004ee200082c0000 */
[----:B------:R-:W-:Y:S01]  /*6f90*/  LOP3.LUT P5, RZ, R103, 0x80, RZ, 0xc0, !PT ;  /* 0x0000008067ff7812 */ /* 0x000fe200078ac0ff */
[----:B------:R-:W-:Y:S01]  /*6fa0*/  HADD2.F32 R48, -RZ, R3.H1_H1 ;  /* 0x30000003ff307230 */ /* 0x000fe20000004100 */
[----:B------:R-:W-:Y:S01]  /*6fb0*/  F2FP.F16.E4M3.UNPACK_B R3, R77.H1 ;  /* 0x0000004dff03723e */ /* 0x000fe200030006ff */
[--C-:B------:R-:W-:Y:S01]  /*6fc0*/  HADD2.F32 R55, -RZ, R0.reuse.H0_H0 ;  /* 0x20000000ff377230 */ /* 0x100fe20000004100 */
[----:B------:R-:W-:Y:S01]  /*6fd0*/  IADD3 R117, PT, PT, R102, UR49, RZ ;  /* 0x0000003166757c10 */ /* 0x000fe2000fffe0ff */
[----:B------:R-:W-:Y:S01]  /*6fe0*/  HADD2.F32 R56, -RZ, R0.H1_H1 ;  /* 0x30000000ff387230 */ /* 0x000fe20000004100 */
[----:B------:R-:W-:Y:S01]  /*6ff0*/  F2FP.F16.E4M3.UNPACK_B R0, R79.H1 ;  /* 0x0000004fff00723e */ /* 0x000fe200030006ff */
[--C-:B------:R-:W-:Y:S01]  /*7000*/  HADD2.F32 R53, -RZ, R3.reuse.H0_H0 ;  /* 0x20000003ff357230 */ /* 0x100fe20000004100 */
[----:B------:R-:W-:Y:S01]  /*7010*/  SEL R120, R120, 0xfffffff0, !P5 ;  /* 0xfffffff078787807 */ /* 0x000fe20006800000 */
[----:B------:R-:W-:Y:S01]  /*7020*/  HADD2.F32 R54, -RZ, R3.H1_H1 ;  /* 0x30000003ff367230 */ /* 0x000fe20000004100 */
[----:B------:R-:W-:Y:S01]  /*7030*/  F2FP.F16.E4M3.UNPACK_B R3, R78.H1 ;  /* 0x0000004eff03723e */ /* 0x000fe200030006ff */
[--C-:B------:R-:W-:Y:S01]  /*7040*/  HADD2.F32 R61, -RZ, R0.reuse.H0_H0 ;  /* 0x20000000ff3d7230 */ /* 0x100fe20000004100 */
[----:B------:R-:W-:Y:S01]  /*7050*/  IADD3 R117, PT, PT, R117, R120, RZ ;  /* 0x0000007875757210 */ /* 0x000fe20007ffe0ff */
[----:B------:R-:W-:Y:S01]  /*7060*/  HADD2.F32 R62, -RZ, R0.H1_H1 ;  /* 0x30000000ff3e7230 */ /* 0x000fe20000004100 */
[-C--:B------:R-:W-:Y:S01]  /*7070*/  F2FP.F16.E4M3.UNPACK_B R0, R80.reuse.H1 ;  /* 0x00000050ff00723e */ /* 0x080fe200030006ff */
[--C-:B------:R-:W-:Y:S01]  /*7080*/  HADD2.F32 R57, -RZ, R3.reuse.H0_H0 ;  /* 0x20000003ff397230 */ /* 0x100fe20000004100 */
[----:B------:R-:W-:Y:S01]  /*7090*/  ISETP.NE.AND P0, PT, R113, RZ, PT ;  /* 0x000000ff7100720c */ /* 0x000fe20003f05270 */
[----:B------:R-:W-:Y:S01]  /*70a0*/  HADD2.F32 R58, -RZ, R3.H1_H1 ;  /* 0x30000003ff3a7230 */ /* 0x000fe20000004100 */
[----:B------:R-:W-:Y:S01]  /*70b0*/  F2FP.F16.E4M3.UNPACK_B R3, R80 ;  /* 0x00000050ff03723e */ /* 0x000fe200020006ff */
[--C-:B------:R-:W-:Y:S01]  /*70c0*/  HADD2.F32 R65, -RZ, R0.reuse.H0_H0 ;  /* 0x20000000ff417230 */ /* 0x100fe20000004100 */
[----:B------:R-:W-:Y:S01]  /*70d0*/  ISETP.NE.AND P6, PT, R121, RZ, PT ;  /* 0x000000ff7900720c */ /* 0x000fe20003fc5270 */
[----:B------:R-:W-:Y:S01]  /*70e0*/  HADD2.F32 R66, -RZ, R0.H1_H1 ;  /* 0x30000000ff427230 */ /* 0x000fe20000004100 */
[----:B------:R-:W-:Y:S01]  /*70f0*/  F2FP.F16.E4M3.UNPACK_B R0, R82 ;  /* 0x00000052ff00723e */ /* 0x000fe200020006ff */
[--C-:B------:R-:W-:Y:S02]  /*7100*/  HADD2.F32 R63, -RZ, R3.reuse.H0_H0 ;  /* 0x20000003ff3f7230 */ /* 0x100fe40000004100 */
[----:B------:R-:W-:Y:S01]  /*7110*/  HADD2.F32 R64, -RZ, R3.H1_H1 ;  /* 0x30000003ff407230 */ /* 0x000fe20000004100 */
[----:B------:R-:W-:Y:S01]  /*7120*/  F2FP.F16.E4M3.UNPACK_B R3, R81.H1 ;  /* 0x00000051ff03723e */ /* 0x000fe200030006ff */
[--C-:B------:R-:W-:Y:S02]  /*7130*/  HADD2.F32 R71, -RZ, R0.reuse.H0_H0 ;  /* 0x20000000ff477230 */ /* 0x100fe40000004100 */
[----:B------:R-:W-:Y:S02]  /*7140*/  HADD2.F32 R72, -RZ, R0.H1_H1 ;  /* 0x30000000ff487230 */ /* 0x000fe40000004100 */
[C-C-:B---3--:R-:W-:Y:S01]  /*7150*/  FFMA R0, R45.reuse, R4, R2.reuse ;  /* 0x000000042d007223 */ /* 0x148fe20000000002 */
[--C-:B------:R-:W-:Y:S02]  /*7160*/  HADD2.F32 R69, -RZ, R3.reuse.H0_H0 ;  /* 0x20000003ff457230 */ /* 0x100fe40000004100 */
[----:B------:R-:W-:Y:S02]  /*7170*/  HADD2.F32 R70, -RZ, R3.H1_H1 ;  /* 0x30000003ff467230 */ /* 0x000fe40000004100 */
[C-C-:B------:R-:W-:Y:S01]  /*7180*/  FFMA R3, R45.reuse, R5, R2.reuse ;  /* 0x000000052d037223 */ /* 0x140fe20000000002 */
[--C-:B------:R-:W-:Y:S02]  /*7190*/  HADD2.F32 R59, -RZ, R60.reuse.H0_H0 ;  /* 0x2000003cff3b7230 */ /* 0x100fe40000004100 */
[C-C-:B------:R-:W-:Y:S01]  /*71a0*/  FFMA R6, R45.reuse, R6, R2.reuse ;  /* 0x000000062d067223 */ /* 0x140fe20000000002 */
[----:B------:R-:W-:Y:S02]  /*71b0*/  HADD2.F32 R60, -RZ, R60.H1_H1 ;  /* 0x3000003cff3c7230 */ /* 0x000fe40000004100 */
[C-C-:B------:R-:W-:Y:S01]  /*71c0*/  FFMA R7, R45.reuse, R7, R2.reuse ;  /* 0x000000072d077223 */ /* 0x140fe20000000002 */
[C-C-:B------:R-:W-:Y:S01]  /*71d0*/  FFMA R4, R45.reuse, R8, R2.reuse ;  /* 0x000000082d047223 */ /* 0x140fe20000000002 */
[C-C-:B------:R-:W-:Y:S01]  /*71e0*/  FFMA R5, R45.reuse, R9, R2.reuse ;  /* 0x000000092d057223 */ /* 0x140fe20000000002 */
[C-C-:B------:R-:W-:Y:S01]  /*71f0*/  FFMA R10, R45.reuse, R10, R2.reuse ;  /* 0x0000000a2d0a7223 */ /* 0x140fe20000000002 */
[C-C-:B------:R-:W-:Y:S01]  /*7200*/  FFMA R11, R45.reuse, R11, R2.reuse ;  /* 0x0000000b2d0b7223 */ /* 0x140fe20000000002 */
[C-C-:B------:R-:W-:Y:S01]  /*7210*/  FFMA R8, R45.reuse, R12, R2.reuse ;  /* 0x0000000c2d087223 */ /* 0x140fe20000000002 */
        /* <DEDUP_REMOVED lines=23> */
[----:B------:R-:W-:Y:S01]  /*7390*/  F2FP.F16.E4M3.UNPACK_B R33, R82.H1 ;  /* 0x00000052ff21723e */ /* 0x000fe200030006ff */
[C-C-:B------:R-:W-:Y:S01]  /*73a0*/  FFMA R34, R45.reuse, R34, R2.reuse ;  /* 0x000000222d227223 */ /* 0x140fe20000000002 */
[----:B------:R-:W-:Y:S01]  /*73b0*/  FFMA R35, R45, R35, R2 ;  /* 0x000000232d237223 */ /* 0x000fe20000000002 */
[C---:B------:R-:W-:Y:S01]  /*73c0*/  FFMA R0, R47.reuse, R46, R0 ;  /* 0x0000002e2f007223 */ /* 0x040fe20000000000 */
[C---:B------:R-:W-:Y:S01]  /*73d0*/  FFMA R3, R47.reuse, R48, R3 ;  /* 0x000000302f037223 */ /* 0x040fe20000000003 */
[----:B------:R-:W-:Y:S01]  /*73e0*/  F2FP.F16.E4M3.UNPACK_B R48, R83 ;  /* 0x00000053ff30723e */ /* 0x000fe200020006ff */
[C---:B------:R-:W-:Y:S01]  /*73f0*/  FFMA R6, R47.reuse, R49, R6 ;  /* 0x000000312f067223 */ /* 0x040fe20000000006 */
[C---:B------:R-:W-:Y:S01]  /*7400*/  FFMA R7, R47.reuse, R50, R7 ;  /* 0x000000322f077223 */ /* 0x040fe20000000007 */
[C---:B------:R-:W-:Y:S01]  /*7410*/  FFMA R4, R47.reuse, R51, R4 ;  /* 0x000000332f047223 */ /* 0x040fe20000000004 */
[C---:B------:R-:W-:Y:S01]  /*7420*/  FFMA R5, R47.reuse, R52, R5 ;  /* 0x000000342f057223 */ /* 0x040fe20000000005 */
[C---:B------:R-:W-:Y:S01]  /*7430*/  FFMA R10, R47.reuse, R53, R10 ;  /* 0x000000352f0a7223 */ /* 0x040fe2000000000a */
[----:B------:R-:W-:Y:S01]  /*7440*/  FFMA R11, R47, R54, R11 ;  /* 0x000000362f0b7223 */ /* 0x000fe2000000000b */
[----:B------:R-:W-:Y:S01]  /*7450*/  F2FP.SATFINITE.E4M3.F32.PACK_AB_MERGE_C R49, R7, R6, RZ ;  /* 0x000000060731723e */ /* 0x000fe200048070ff */
[C---:B------:R-:W-:Y:S01]  /*7460*/  FFMA R8, R47.reuse, R55, R8 ;  /* 0x000000372f087223 */ /* 0x040fe20000000008 */
[----:B------:R-:W-:Y:S01]  /*7470*/  F2FP.F16.E4M3.UNPACK_B R7, R83.H1 ;  /* 0x00000053ff07723e */ /* 0x000fe200030006ff */
[----:B------:R-:W-:Y:S01]  /*7480*/  FFMA R9, R47, R56, R9 ;  /* 0x000000382f097223 */ /* 0x000fe20000000009 */
[----:B------:R-:W-:Y:S01]  /*7490*/  F2FP.SATFINITE.E4M3.F32.PACK_AB_MERGE_C R10, R11, R10, RZ ;  /* 0x0000000a0b0a723e */ /* 0x000fe200048070ff */
[----:B------:R-:W-:Y:S01]  /*74a0*/  FFMA R14, R47, R57, R14 ;  /* 0x000000392f0e7223 */ /* 0x000fe2000000000e */
[----:B------:R-:W-:Y:S01]  /*74b0*/  F2FP.SATFINITE.E4M3.F32.PACK_AB_MERGE_C R52, R3, R0, R49 ;  /* 0x000000000334723e */ /* 0x000fe20004807031 */
[----:B------:R-:W-:Y:S01]  /*74c0*/  FFMA R15, R47, R58, R15 ;  /* 0x0000003a2f0f7223 */ /* 0x000fe2000000000f */
[----:B------:R-:W-:Y:S01]  /*74d0*/  F2FP.SATFINITE.E4M3.F32.PACK_AB_MERGE_C R53, R5, R4, R10 ;  /* 0x000000040535723e */ /* 0x000fe2000480700a */
[C---:B------:R-:W-:Y:S01]  /*74e0*/  FFMA R12, R47.reuse, R59, R12 ;  /* 0x0000003b2f0c7223 */ /* 0x040fe2000000000c */
        /* <DEDUP_REMOVED lines=9> */
[--C-:B------:R-:W-:Y:S02]  /*7580*/  HADD2.F32 R32, -RZ, R33.reuse.H0_H0 ;  /* 0x20000021ff207230 */ /* 0x100fe40000004100 */
[C---:B------:R-:W-:Y:S01]  /*7590*/  FFMA R26, R47.reuse, R69, R26 ;  /* 0x000000452f1a7223 */ /* 0x040fe2000000001a */
[----:B------:R-:W-:Y:S02]  /*75a0*/  HADD2.F32 R33, -RZ, R33.H1_H1 ;  /* 0x30000021ff217230 */ /* 0x000fe40000004100 */
        /* <DEDUP_REMOVED lines=8> */
[----:B------:R-:W-:Y:S01]  /*7630*/  FFMA R31, R47, R33, R31 ;  /* 0x000000212f1f7223 */ /* 0x000fe2000000001f */
[----:B------:R-:W-:Y:S01]  /*7640*/  F2FP.SATFINITE.E4M3.F32.PACK_AB_MERGE_C R14, R15, R14, RZ ;  /* 0x0000000e0f0e723e */ /* 0x000fe200048070ff */
[----:B------:R-:W-:Y:S01]  /*7650*/  FFMA R28, R47, R46, R28 ;  /* 0x0000002e2f1c7223 */ /* 0x000fe2000000001c */
[----:B------:R-:W-:Y:S01]  /*7660*/  F2FP.SATFINITE.E4M3.F32.PACK_AB_MERGE_C R18, R19, R18, RZ ;  /* 0x000000121312723e */ /* 0x000fe200048070ff */
[C---:B------:R-:W-:Y:S01]  /*7670*/  FFMA R29, R47.reuse, R48, R29 ;  /* 0x000000302f1d7223 */ /* 0x040fe2000000001d */
[C---:B------:R-:W-:Y:S01]  /*7680*/  FFMA R34, R47.reuse, R6, R34 ;  /* 0x000000062f227223 */ /* 0x040fe20000000022 */
[----:B------:R-:W-:Y:S01]  /*7690*/  FFMA R35, R47, R7, R35 ;  /* 0x000000072f237223 */ /* 0x000fe20000000023 */
[----:B------:R-:W-:Y:S02]  /*76a0*/  F2FP.SATFINITE.E4M3.F32.PACK_AB_MERGE_C R54, R9, R8, R14 ;  /* 0x000000080936723e */ /* 0x000fe4000480700e */
[----:B------:R-:W-:Y:S02]  /*76b0*/  F2FP.SATFINITE.E4M3.F32.PACK_AB_MERGE_C R55, R13, R12, R18 ;  /* 0x0000000c0d37723e */ /* 0x000fe40004807012 */
[----:B------:R-:W-:Y:S02]  /*76c0*/  F2FP.SATFINITE.E4M3.F32.PACK_AB_MERGE_C R22, R23, R22, RZ ;  /* 0x000000161716723e */ /* 0x000fe400048070ff */
[----:B------:R-:W-:Y:S01]  /*76d0*/  F2FP.SATFINITE.E4M3.F32.PACK_AB_MERGE_C R26, R27, R26, RZ ;  /* 0x0000001a1b1a723e */ /* 0x000fe200048070ff */
[----:B------:R1:W-:Y:S01]  /*76e0*/  STS.128 [R102+UR49+0x4300], R52 ;  /* 0x0043003466007988 */ /* 0x0003e20008000c31 */
[----:B------:R-:W-:Y:S02]  /*76f0*/  F2FP.SATFINITE.E4M3.F32.PACK_AB_MERGE_C R18, R31, R30, RZ ;  /* 0x0000001e1f12723e */ /* 0x000fe400048070ff */
[----:B------:R-:W-:Y:S02]  /*7700*/  F2FP.SATFINITE.E4M3.F32.PACK_AB_MERGE_C R19, R35, R34, RZ ;  /* 0x000000222313723e */ /* 0x000fe400048070ff */
[----:B------:R-:W-:Y:S02]  /*7710*/  F2FP.SATFINITE.E4M3.F32.PACK_AB_MERGE_C R16, R17, R16, R22 ;  /* 0x000000101110723e */ /* 0x000fe40004807016 */
[----:B------:R-:W-:Y:S02]  /*7720*/  F2FP.SATFINITE.E4M3.F32.PACK_AB_MERGE_C R17, R21, R20, R26 ;  /* 0x000000141511723e */ /* 0x000fe4000480701a */
[----:B------:R-:W-:Y:S02]  /*7730*/  F2FP.SATFINITE.E4M3.F32.PACK_AB_MERGE_C R18, R25, R24, R18 ;  /* 0x000000181912723e */ /* 0x000fe40004807012 */
[----:B------:R-:W-:Y:S02]  /*7740*/  F2FP.SATFINITE.E4M3.F32.PACK_AB_MERGE_C R19, R29, R28, R19 ;  /* 0x0000001c1d13723e */ /* 0x000fe40004807013 */
[----:B------:R-:W-:Y:S02]  /*7750*/  LEA R0, R107, UR49, 0x3 ;  /* 0x000000316b007c11 */ /* 0x000fe4000f8e18ff */
[----:B------:R-:W-:Y:S01]  /*7760*/  @P6 SHF.L.U32 R3, R106, 0x1f, RZ ;  /* 0x0000001f6a036819 */ /* 0x000fe200000006ff */
[----:B------:R1:W-:Y:S01]  /*7770*/  STS.128 [R117+0x4300], R16 ;  /* 0x0043001075007388 */ /* 0x0003e20000000c00 */
[----:B------:R-:W-:Y:S01]  /*7780*/  @!PT LDS RZ, [RZ] ;  /* 0x00000000fffff984 */ /* 0x000fe20000000800 */
[----:B------:R-:W-:Y:S01]  /*7790*/  @!PT LDS RZ, [RZ] ;  /* 0x00000000fffff984 */ /* 0x000fe20000000800 */
[----:B------:R-:W-:Y:S01]  /*77a0*/  @!PT LDS RZ, [RZ] ;  /* 0x00000000fffff984 */ /* 0x000fe20000000800 */
[----:B------:R-:W-:Y:S01]  /*77b0*/  @!PT LDS RZ, [RZ] ;  /* 0x00000000fffff984 */ /* 0x000fe20000000800 */
[----:B------:R2:W-:Y:S07]  /*77c0*/  MEMBAR.ALL.CTA ;  /* 0x0000000000007992 */ /* 0x0005ee0000008000 */
[----:B--2---:R-:W2:Y:S02]  /*77d0*/  FENCE.VIEW.ASYNC.S ;  /* 0x00000000000073c6 */ /* 0x004ea40000000000 */
[----:B--2---:R-:W-:Y:S06]  /*77e0*/  BAR.SYNC.DEFER_BLOCKING 0x1, 0x80 ;  /* 0x0042000000007b1d */ /* 0x004fec0000010000 */
[----:B------:R-:W-:Y:S05]  /*77f0*/  @P0 BRA `(.L_x_131) ;  /* 0x0000000000380947 */ /* 0x000fea0003800000 */
[----:B------:R-:W-:Y:S02]  /*7800*/  UIADD3 UR4, UPT, UPT, UR49, 0x4300, URZ ;  /* 0x0000430031047890 */ /* 0x000fe4000fffe0ff */
[----:B------:R-:W-:Y:S01]  /*7810*/  UIADD3 UR8, UP0, UPT, UR52, 0x680, URZ ;  /* 0x0000068034087890 */ /* 0x000fe2000ff1e0ff */
[----:B------:R-:W-:Y:S01]  /*7820*/  UMOV UR43, UR36 ;  /* 0x00000024002b7c82 */ /* 0x000fe20008000000 */
[----:B------:R-:W-:Y:S02]  /*7830*/  UIADD3 UR5, UPT, UPT, UR41, 0x80, URZ ;  /* 0x0000008029057890 */ /* 0x000fe4000fffe0ff */
[----:B------:R-:W-:Y:S01]  /*7840*/  MOV R112, UR4 ;  /* 0x0000000400707c02 */ /* 0x000fe20008000f00 */
[----:B------:R-:W-:Y:S02]  /*7850*/  UIADD3.X UR9, UPT, UPT, URZ, UR53, URZ, UP0, !UPT ;  /* 0x00000035ff097290 */ /* 0x000fe400087fe4ff */
[----:B------:R-:W-:Y:S01]  /*7860*/  UIADD3 UR4, UPT, UPT, UR49, 0x4b00, URZ ;  /* 0x00004b0031047890 */ /* 0x000fe2000fffe0ff */
[----:B------:R-:W-:Y:S01]  /*7870*/  R2UR UR40, R112 ;  /* 0x00000000702872ca */ /* 0x000fe200000e0000 */
[----:B------:R-:W-:Y:S01]  /*7880*/  UMOV UR6, UR42 ;  /* 0x0000002a00067c82 */ /* 0x000fe20008000000 */
[----:B------:R-:W-:Y:S11]  /*7890*/  UMOV UR7, UR36 ;  /* 0x0000002400077c82 */ /* 0x000ff60008000000 */
[----:B------:R2:W-:Y:S01]  /*78a0*/  UTMASTG.3D [UR40], [UR8] ;  /* 0x00000028080073b5 */ /* 0x0005e20008010000 */
[----:B------:R2:W-:Y:S01]  /*78b0*/  UTMASTG.3D [UR4], [UR8] ;  /* 0x00000004080073b5 */ /* 0x0005e20008010000 */
[----:B------:R0:W-:Y:S01]  /*78c0*/  UTMACMDFLUSH ;  /* 0x00000000000079b7 */ /* 0x0001e20000000000 */
[----:B--2---:R-:W-:Y:S04]  /*78d0*/  DEPBAR.LE SB0, 0x1 ;  /* 0x000080400000791a */ /* 0x004fe80000000000 */
.L_x_131:
[----:B------:R-:W-:Y:S05]  /*78e0*/  BSYNC.RECONVERGENT B0 ;  /* 0x0000000000007941 */ /* 0x000fea0003800200 */
.L_x_130:
[----:B------:R-:W-:Y:S06]  /*78f0*/  BAR.SYNC.DEFER_BLOCKING 0x1, 0x80 ;  /* 0x0042000000007b1d */ /* 0x000fec0000010000 */
[----:B------:R-:W2:Y:S01]  /*7900*/  @P6 SYNCS.PHASECHK.TRANS64.TRYWAIT P0, [R0+URZ+0x100], R3 ;  /* 0x00010003000065a7 */ /* 0x000ea200080011ff */
[----:B------:R-:W-:Y:S01]  /*7910*/  BSSY B1, `(.L_x_132) ;  /* 0x0000021000017945 */ /* 0x000fe20003800000 */
[----:B--2---:R-:W-:Y:S03]  /*7920*/  @P6 SEL R118, RZ, 0x1, !P0 ;  /* 0x00000001ff766807 */ /* 0x004fe60004000000 */
[----:B------:R-:W-:Y:S05]  /*7930*/  @!P6 BRA `(.L_x_133) ;  /* 0x000000000078e947 */ /* 0x000fea0003800000 */
[----:B------:R-:W-:Y:S01]  /*7940*/  ISETP.NE.AND P1, PT, R119, RZ, PT ;  /* 0x000000ff7700720c */ /* 0x000fe20003f25270 */
[----:B------:R-:W-:Y:S01]  /*7950*/  BSSY B0, `(.L_x_134) ;  /* 0x0000009000007945 */ /* 0x000fe20003800000 */
[----:B------:R-:W-:Y:S11]  /*7960*/  ISETP.NE.AND P0, PT, R118, RZ, PT ;  /* 0x000000ff7600720c */ /* 0x000ff60003f05270 */
[----:B------:R-:W-:Y:S05]  /*7970*/  @P1 IMAD R3, R107, 0x1000, R102 ;  /* 0x000010006b031824 */ /* 0x000fea00078e0266 */
[----:B------:R-:W-:Y:S05]  /*7980*/  @P1 IADD3 R5, PT, PT, R3, UR49, RZ ;  /* 0x0000003103051c10 */ /* 0x000fea000fffe0ff */
[----:B------:R-:W-:Y:S01]  /*7990*/  @P1 IMAD.IADD R5, R5, 0x1, R120 ;  /* 0x0000000105051824 */ /* 0x000fe200078e0278 */
[----:B------:R-:W-:Y:S06]  /*79a0*/  @P0 BRA `(.L_x_135) ;  /* 0x00000000000c0947 */ /* 0x000fec0003800000 */
[----:B------:R-:W-:Y:S04]  /*79b0*/  SHF.L.U32 R4, R106, 0x1f, RZ ;  /* 0x0000001f6a047819 */ /* 0x000fe800000006ff */
[----:B------:R-:W2:Y:S02]  /*79c0*/  SYNCS.PHASECHK.TRANS64.TRYWAIT P0, [R0+URZ+0x100], R4 ;  /* 0x00010004000075a7 */ /* 0x000ea400080011ff */
[----:B--2---:R-:W-:Y:S05]  /*79d0*/  @!P0 BRA `(.L_x_136) ;  /* 0x0000003800648947 */ /* 0x004fea0003800000 */
.L_x_135:
[----:B------:R-:W-:Y:S05]  /*79e0*/  BSYNC B0 ;  /* 0x0000000000007941 */ /* 0x000fea0003800000 */
.L_x_134:
[----:B------:R-:W-:Y:S01]  /*79f0*/  ISETP.NE.AND P0, PT, R119, RZ, PT ;  /* 0x000000ff7700720c */ /* 0x000fe20003f05270 */
[----:B------:R-:W-:Y:S11]  /*7a00*/  VIADD R107, R107, 0x1 ;  /* 0x000000016b6b7836 */ /* 0x000ff60000000000 */
[----:B------:R-:W-:Y:S01]  /*7a10*/  @!UPT UIADD3 URZ, UPT, UPT, URZ, URZ, URZ ;  /* 0x000000fffffff290 */ /* 0x000fe2000fffe0ff */
[----:B------:R3:W4:Y:S04]  /*7a20*/  @P0 LDS.128 R76, [R3+UR49+0x300] ;  /* 0x00030031034c0984 */ /* 0x0007280008000c00 */
[----:B------:R1:W1:Y:S01]  /*7a30*/  @P0 LDS.128 R80, [R5+0x300] ;  /* 0x0003000005500984 */ /* 0x0002620000000c00 */
        /* <DEDUP_REMOVED lines=8> */
[----:B---3--:R-:W-:Y:S02]  /*7ac0*/  VIADD R3, R0, 0x120 ;  /* 0x0000012000037836 */ /* 0x008fe40000000000 */
[----:B--2---:R-:W-:Y:S05]  /*7ad0*/  IMAD.U32 R0, RZ, RZ, UR37 ;  /* 0x00000025ff007e24 */ /* 0x004fea000f8e00ff */
[----:B------:R-:W-:Y:S04]  /*7ae0*/  PRMT R0, R0, 0x654, R3 ;  /* 0x0000065400007816 */ /* 0x000fe80000000003 */
[----:B-----5:R2:W-:Y:S02]  /*7af0*/  SYNCS.ARRIVE.TRANS64.RED.A1T0 RZ, [R0+URZ], RZ ;  /* 0x000000ff00ff79a7 */ /* 0x0205e400081004ff */
[----:B--2---:R-:W-:Y:S04]  /*7b00*/  SEL R0, RZ, 0x1, P0 ;  /* 0x00000001ff007807 */ /* 0x004fe80000000000 */
[----:B-1--4-:R-:W-:Y:S02]  /*7b10*/  LOP3.LUT R106, R106, R0, RZ, 0x3c, !PT ;  /* 0x000000006a6a7212 */ /* 0x012fe400078e3cff */
.L_x_133:
[----:B------:R-:W-:Y:S05]  /*7b20*/  BSYNC B1 ;  /* 0x0000000000017941 */ /* 0x000fea0003800000 */
.L_x_132:
[----:B------:R-:W-:Y:S05]  /*7b30*/  VIADD R0, R75, 0x20 ;  /* 0x000000204b007836 */ /* 0x000fea0000000000 */
[----:B------:R-:W-:Y:S04]  /*7b40*/  SHF.R.U32.HI R0, RZ, 0x15, R0 ;  /* 0x00000015ff007819 */ /* 0x000fe80000011600 */
[----:B------:R-:W-:Y:S11]  /*7b50*/  LOP3.LUT P0, RZ, R0, 0x3, R104, 0x48, !PT ;  /* 0x0000000300ff7812 */ /* 0x000ff60007804868 */
[----:B------:R-:W-:Y:S02]  /*7b60*/  @!UPT UIADD3 URZ, UPT, UPT, URZ, URZ, URZ ;  /* 0x000000fffffff290 */ /* 0x000fe4000fffe0ff */
[----:B------:R-:W-:Y:S05]  /*7b70*/  @!P0 BRA `(.L_x_137) ;  /* 0x0000000000408947 */ /* 0x000fea0003800000 */
[----:B------:R-:W2:Y:S01]  /*7b80*/  LDCU.64 UR8, c[0x4][0x78] ;  /* 0x01000f00ff0877ac */ /* 0x000ea20008000a00 */
[----:B------:R-:W-:Y:S01]  /*7b90*/  MOV R15, 0x0 ;  /* 0x00000000000f7802 */ /* 0x000fe20000000f00 */
[----:B------:R-:W-:Y:S02]  /*7ba0*/  HFMA2 R12, -RZ, RZ, 0, 5.9604644775390625e-08 ;  /* 0x00000001ff0c7431 */ /* 0x000fe400000001ff */
[----:B------:R-:W-:Y:S02]  /*7bb0*/  IMAD.MOV.U32 R8, RZ, RZ, 0x192 ;  /* 0x00000192ff087424 */ /* 0x000fe400078e00ff */
[----:B------:R-:W-:Y:S01]  /*7bc0*/  IMAD.MOV.U32 R13, RZ, RZ, RZ ;  /* 0x000000ffff0d7224 */ /* 0x000fe200078e00ff */
[----:B------:R-:W3:Y:S01]  /*7bd0*/  LDCU.64 UR6, c[0x4][0x80] ;  /* 0x01001000ff0677ac */ /* 0x000ee20008000a00 */
[----:B------:R-:W4:Y:S01]  /*7be0*/  LDC.64 R14, c[0x4][R15] ;  /* 0x010000000f0e7b82 */ /* 0x000f220000000a00 */
[----:B------:R-:W5:Y:S01]  /*7bf0*/  LDCU.64 UR4, c[0x4][0x18] ;  /* 0x01000300ff0477ac */ /* 0x000f620008000a00 */
[----:B--2---:R-:W-:Y:S01]  /*7c00*/  MOV R5, UR9 ;  /* 0x0000000900057c02 */ /* 0x004fe20008000f00 */
[----:B------:R-:W-:Y:S01]  /*7c10*/  IMAD.U32 R4, RZ, RZ, UR8 ;  /* 0x00000008ff047e24 */ /* 0x000fe2000f8e00ff */
[----:B---3--:R-:W-:Y:S01]  /*7c20*/  MOV R7, UR7 ;  /* 0x0000000700077c02 */ /* 0x008fe20008000f00 */
[----:B------:R-:W-:Y:S01]  /*7c30*/  IMAD.U32 R6, RZ, RZ, UR6 ;  /* 0x00000006ff067e24 */ /* 0x000fe2000f8e00ff */
[----:B-----5:R-:W-:Y:S01]  /*7c40*/  MOV R11, UR5 ;  /* 0x00000005000b7c02 */ /* 0x020fe20008000f00 */
[----:B------:R-:W-:Y:S02]  /*7c50*/  IMAD.U32 R10, RZ, RZ, UR4 ;  /* 0x00000004ff0a7e24 */ /* 0x000fe4000f8e00ff */
[----:B------:R-:W-:Y:S07]  /*7c60*/  LEPC R20, `(.L_x_137) ;  /* 0x000000001014794e */ /* 0x000fee0000000000 */
[----:B-1--4-:R-:W-:Y:S05]  /*7c70*/  CALL.ABS.NOINC R14 ;  /* 0x000000000e007343 */ /* 0x012fea0003c00000 */
.L_x_137:
[----:B------:R-:W-:Y:S01]  /*7c80*/  F2FP.F16.E4M3.UNPACK_B R4, R77.H1 ;  /* 0x0000004dff04723e */ /* 0x000fe200030006ff */
[----:B------:R-:W-:Y:S05]  /*7c90*/  WARPSYNC.ALL ;  /* 0x0000000000007948 */ /* 0x000fea0003800000 */
[----:B------:R-:W-:Y:S01]  /*7ca0*/  R2UR UR4, R75 ;  /* 0x000000004b0472ca */ /* 0x000fe200000e0000 */
[--C-:B-1----:R-:W-:Y:S01]  /*7cb0*/  HADD2.F32 R53, -RZ, R4.reuse.H0_H0 ;  /* 0x20000004ff357230 */ /* 0x102fe20000004100 */
[-C--:B------:R-:W-:Y:S01]  /*7cc0*/  F2FP.F16.E4M3.UNPACK_B R0, R76.reuse.H1 ;  /* 0x0000004cff00723e */ /* 0x080fe200030006ff */
[----:B------:R-:W-:Y:S01]  /*7cd0*/  HADD2.F32 R54, -RZ, R4.H1_H1 ;  /* 0x30000004ff367230 */ /* 0x000fe20000004100 */
[----:B------:R-:W-:Y:S01]  /*7ce0*/  F2FP.F16.E4M3.UNPACK_B R3, R76 ;  /* 0x0000004cff03723e */ /* 0x000fe200020006ff */
[----:B------:R-:W-:Y:S01]  /*7cf0*/  BSSY.RECONVERGENT B0, `(.L_x_138) ;  /* 0x0000099000007945 */ /* 0x000fe20003800200 */
[----:B------:R-:W-:Y:S01]  /*7d00*/  F2FP.F16.E4M3.UNPACK_B R62, R79.H1 ;  /* 0x0000004fff3e723e */ /* 0x000fe200030006ff */
[--C-:B------:R-:W-:Y:S01]  /*7d10*/  HADD2.F32 R49, -RZ, R0.reuse.H0_H0 ;  /* 0x20000000ff317230 */ /* 0x100fe20000004100 */
[----:B------:R-:W-:Y:S01]  /*7d20*/  F2FP.F16.E4M3.UNPACK_B R70, R81.H1 ;  /* 0x00000051ff46723e */ /* 0x000fe200030006ff */
[----:B------:R-:W-:Y:S01]  /*7d30*/  HADD2.F32 R50, -RZ, R0.H1_H1 ;  /* 0x30000000ff327230 */ /* 0x000fe20000004100 */
[----:B------:R-:W-:Y:S01]  /*7d40*/  F2FP.F16.E4M3.UNPACK_B R0, R77 ;  /* 0x0000004dff00723e */ /* 0x000fe200020006ff */
[--C-:B------:R-:W-:Y:S01]  /*7d50*/  HADD2.F32 R46, -RZ, R3.reuse.H0_H0 ;  /* 0x20000003ff2e7230 */ /* 0x100fe20000004100 */
[----:B------:R-:W-:Y:S01]  /*7d60*/  ISETP.NE.AND P0, PT, R113, RZ, PT ;  /* 0x000000ff7100720c */ /* 0x000fe20003f05270 */
[----:B------:R-:W1:Y:S01]  /*7d70*/  LDTM.x32 R4, tmem[UR4+0x20] ;  /* 0x00002004000479ee */ /* 0x000e6200082c0000 */
[----:B------:R-:W-:Y:S01]  /*7d80*/  HADD2.F32 R48, -RZ, R3.H1_H1 ;  /* 0x30000003ff307230 */ /* 0x000fe20000004100 */
[-C--:B------:R-:W-:Y:S01]  /*7d90*/  F2FP.F16.E4M3.UNPACK_B R3, R78.reuse ;  /* 0x0000004eff03723e */ /* 0x080fe200020006ff */
[--C-:B------:R-:W-:Y:S01]  /*7da0*/  HADD2.F32 R51, -RZ, R0.reuse.H0_H0 ;  /* 0x20000000ff337230 */ /* 0x100fe20000004100 */
[----:B------:R-:W-:Y:S01]  /*7db0*/  ISETP.NE.AND P6, PT, R121, RZ, PT ;  /* 0x000000ff7900720c */ /* 0x000fe20003fc5270 */
[----:B------:R-:W-:Y:S01]  /*7dc0*/  HADD2.F32 R52, -RZ, R0.H1_H1 ;  /* 0x30000000ff347230 */ /* 0x000fe20000004100 */
[----:B------:R-:W-:Y:S01]  /*7dd0*/  F2FP.F16.E4M3.UNPACK_B R0, R78.H1 ;  /* 0x0000004eff00723e */ /* 0x000fe200030006ff */
[--C-:B------:R-:W-:Y:S02]  /*7de0*/  HADD2.F32 R55, -RZ, R3.reuse.H0_H0 ;  /* 0x20000003ff377230 */ /* 0x100fe40000004100 */
[----:B------:R-:W-:Y:S01]  /*7df0*/  HADD2.F32 R56, -RZ, R3.H1_H1 ;  /* 0x30000003ff387230 */ /* 0x000fe20000004100 */
[----:B------:R-:W-:Y:S01]  /*7e00*/  F2FP.F16.E4M3.UNPACK_B R3, R79 ;  /* 0x0000004fff03723e */ /* 0x000fe200020006ff */
[--C-:B------:R-:W-:Y:S02]  /*7e10*/  HADD2.F32 R57, -RZ, R0.reuse.H0_H0 ;  /* 0x20000000ff397230 */ /* 0x100fe40000004100 */
[----:B------:R-:W-:Y:S01]  /*7e20*/  HADD2.F32 R58, -RZ, R0.H1_H1 ;  /* 0x30000000ff3a7230 */ /* 0x000fe20000004100 */
[-C--:B------:R-:W-:Y:S01]  /*7e30*/  F2FP.F16.E4M3.UNPACK_B R0, R80.reuse ;  /* 0x00000050ff00723e */ /* 0x080fe200020006ff */
[--C-:B------:R-:W-:Y:S02]  /*7e40*/  HADD2.F32 R59, -RZ, R3.reuse.H0_H0 ;  /* 0x20000003ff3b7230 */ /* 0x100fe40000004100 */
        /* <DEDUP_REMOVED lines=12> */
[----:B------:R-:W-:Y:S02]  /*7f10*/  HADD2.F32 R72, -RZ, R3.H1_H1 ;  /* 0x30000003ff487230 */ /* 0x000fe40000004100 */
[--C-:B------:R-:W-:Y:S02]  /*7f20*/  HADD2.F32 R73, -RZ, R0.reuse.H0_H0 ;  /* 0x20000000ff497230 */ /* 0x100fe40000004100 */
[----:B------:R-:W-:Y:S02]  /*7f30*/  HADD2.F32 R74, -RZ, R0.H1_H1 ;  /* 0x30000000ff4a7230 */ /* 0x000fe40000004100 */
[C-C-:B-1----:R-:W-:Y:S01]  /*7f40*/  FFMA R0, R45.reuse, R4, R2.reuse ;  /* 0x000000042d007223 */ /* 0x142fe20000000002 */
        /* <DEDUP_REMOVED lines=29> */
[----:B------:R-:W-:Y:S01]  /*8120*/  F2FP.F16.E4M3.UNPACK_B R33, R83 ;  /* 0x00000053ff21723e */ /* 0x000fe200020006ff */
[C-C-:B------:R-:W-:Y:S01]  /*8130*/  FFMA R34, R45.reuse, R34, R2.reuse ;  /* 0x000000222d227223 */ /* 0x140fe20000000002 */
[----:B------:R-:W-:Y:S01]  /*8140*/  FFMA R35, R45, R35, R2 ;  /* 0x000000232d237223 */ /* 0x000fe20000000002 */
[C---:B------:R-:W-:Y:S01]  /*8150*/  FFMA R0, R47.reuse, R46, R0 ;  /* 0x0000002e2f007223 */ /* 0x040fe20000000000 */
[C---:B------:R-:W-:Y:S01]  /*8160*/  FFMA R3, R47.reuse, R48, R3 ;  /* 0x000000302f037223 */ /* 0x040fe20000000003 */
        /* <DEDUP_REMOVED lines=11> */
[--C-:B------:R-:W-:Y:S01]  /*8220*/  HADD2.F32 R61, -RZ, R62.reuse.H0_H0 ;  /* 0x2000003eff3d7230 */ /* 0x100fe20000004100 */
[----:B------:R-:W-:Y:S01]  /*8230*/  F2FP.SATFINITE.E4M3.F32.PACK_AB_MERGE_C R48, R3, R0, R48 ;  /* 0x000000000330723e */ /* 0x000fe20004807030 */
[----:B------:R-:W-:Y:S01]  /*8240*/  FFMA R14, R47, R57, R14 ;  /* 0x000000392f0e7223 */ /* 0x000fe2000000000e */
[----:B------:R-:W-:Y:S01]  /*8250*/  F2FP.SATFINITE.E4M3.F32.PACK_AB_MERGE_C R49, R5, R4, R10 ;  /* 0x000000040531723e */ /* 0x000fe2000480700a */
[----:B------:R-:W-:Y:S02]  /*8260*/  HADD2.F32 R62, -RZ, R62.H1_H1 ;  /* 0x3000003eff3e7230 */ /* 0x000fe40000004100 */
        /* <DEDUP_REMOVED lines=11> */
[C---:B------:R-:W-:Y:S01]  /*8320*/  FFMA R20, R47.reuse, R67, R20 ;  /* 0x000000432f147223 */ /* 0x040fe20000000014 */
[C---:B------:R-:W-:Y:S01]  /*8330*/  FFMA R21, R47.reuse, R68, R21 ;  /* 0x000000442f157223 */ /* 0x040fe20000000015 */
[C---:B------:R-:W-:Y:S01]  /*8340*/  FFMA R26, R47.reuse, R69, R26 ;  /* 0x000000452f1a7223 */ /* 0x040fe2000000001a */
[--C-:B------:R-:W-:Y:S02]  /*8350*/  HADD2.F32 R32, -RZ, R33.reuse.H0_H0 ;  /* 0x20000021ff207230 */ /* 0x100fe40000004100 */
[C---:B------:R-:W-:Y:S01]  /*8360*/  FFMA R27, R47.reuse, R70, R27 ;  /* 0x000000462f1b7223 */ /* 0x040fe2000000001b */
        /* <DEDUP_REMOVED lines=35> */
[----:B------:R-:W-:Y:S02]  /*85a0*/  UIADD3 UR12, UP0, UPT, UR52, 0x680, URZ ;  /* 0x00000680340c7890 */ /* 0x000fe4000ff1e0ff */
[----:B------:R-:W-:Y:S02]  /*85b0*/  UIADD3 UR9, UPT, UPT, UR41, 0x20, URZ ;  /* 0x0000002029097890 */ /* 0x000fe4000fffe0ff */
[----:B------:R-:W-:Y:S02]  /*85c0*/  UIADD3 UR8, UPT, UPT, UR49, 0x5300, URZ ;  /* 0x0000530031087890 */ /* 0x000fe4000fffe0ff */
[----:B------:R-:W-:Y:S01]  /*85d0*/  UIADD3.X UR13, UPT, UPT, URZ, UR53, URZ, UP0, !UPT ;  /* 0x00000035ff0d7290 */ /* 0x000fe200087fe4ff */
[----:B------:R-:W-:Y:S01]  /*85e0*/  UMOV UR10, UR42 ;  /* 0x0000002a000a7c82 */ /* 0x000fe20008000000 */
[----:B------:R-:W-:Y:S01]  /*85f0*/  UMOV UR11, UR36 ;  /* 0x00000024000b7c82 */ /* 0x000fe20008000000 */
[----:B------:R-:W-:Y:S02]  /*8600*/  UIADD3 UR5, UPT, UPT, UR41, 0xa0, URZ ;  /* 0x000000a029057890 */ /* 0x000fe4000fffe0ff */
[----:B------:R-:W-:Y:S01]  /*8610*/  UIADD3 UR4, UPT, UPT, UR49, 0x5b00, URZ ;  /* 0x00005b0031047890 */ /* 0x000fe2000fffe0ff */
[----:B------:R-:W-:Y:S03]  /*8620*/  UMOV UR6, UR42 ;  /* 0x0000002a00067c82 */ /* 0x000fe60008000000 */
[----:B------:R2:W-:Y:S01]  /*8630*/  UTMASTG.3D [UR8], [UR12] ;  /* 0x000000080c0073b5 */ /* 0x0005e20008010000 */
[----:B------:R-:W-:Y:S04]  /*8640*/  UMOV UR7, UR36 ;  /* 0x0000002400077c82 */ /* 0x000fe80008000000 */
[----:B------:R2:W-:Y:S01]  /*8650*/  UTMASTG.3D [UR4], [UR12] ;  /* 0x000000040c0073b5 */ /* 0x0005e20008010000 */
[----:B------:R0:W-:Y:S01]  /*8660*/  UTMACMDFLUSH ;  /* 0x00000000000079b7 */ /* 0x0001e20000000000 */
[----:B--2---:R-:W-:Y:S04]  /*8670*/  DEPBAR.LE SB0, 0x1 ;  /* 0x000080400000791a */ /* 0x004fe80000000000 */
.L_x_139:
[----:B------:R-:W-:Y:S05]  /*8680*/  BSYNC.RECONVERGENT B0 ;  /* 0x0000000000007941 */ /* 0x000fea0003800200 */
.L_x_138:
        /* <DEDUP_REMOVED lines=15> */
.L_x_143:
[----:B------:R-:W-:Y:S05]  /*8780*/  BSYNC B0 ;  /* 0x0000000000007941 */ /* 0x000fea0003800000 */
.L_x_142:
[----:B------:R-:W-:Y:S01]  /*8790*/  ISETP.NE.AND P0, PT, R119, RZ, PT ;  /* 0x000000ff7700720c */ /* 0x000fe20003f05270 */
[----:B------:R-:W-:Y:S11]  /*87a0*/  VIADD R107, R107, 0x1 ;  /* 0x000000016b6b7836 */ /* 0x000ff60000000000 */
[----:B------:R-:W-:Y:S01]  /*87b0*/  @!UPT UIADD3 URZ, UPT, UPT, URZ, URZ, URZ ;  /* 0x000000fffffff290 */ /* 0x000fe2000fffe0ff */
[----:B------:R3:W4:Y:S04]  /*87c0*/  @P0 LDS.128 R80, [R3+0x300] ;  /* 0x0003000003500984 */ /* 0x0007280000000c00 */
[----:B------:R1:W1:Y:S01]  /*87d0*/  @P0 LDS.128 R76, [R4+UR49+0x300] ;  /* 0x00030031044c0984 */ /* 0x0002620008000c00 */
        /* <DEDUP_REMOVED lines=14> */
.L_x_141:
[----:B------:R-:W-:Y:S05]  /*88c0*/  BSYNC B1 ;  /* 0x0000000000017941 */ /* 0x000fea0003800000 */
.L_x_140:
        /* <DEDUP_REMOVED lines=21> */
.L_x_145:
[----:B------:R-:W-:Y:S01]  /*8a20*/  F2FP.F16.E4M3.UNPACK_B R4, R77.H1 ;  /* 0x0000004dff04723e */ /* 0x000fe200030006ff */
[----:B------:R-:W-:Y:S05]  /*8a30*/  WARPSYNC.ALL ;  /* 0x0000000000007948 */ /* 0x000fea0003800000 */
[----:B------:R-:W-:Y:S01]  /*8a40*/  R2UR UR4, R75 ;  /* 0x000000004b0472ca */ /* 0x000fe200000e0000 */
[--C-:B------:R-:W-:Y:S01]  /*8a50*/  HADD2.F32 R53, -RZ, R4.reuse.H0_H0 ;  /* 0x20000004ff357230 */ /* 0x100fe20000004100 */
[-C--:B------:R-:W-:Y:S01]  /*8a60*/  F2FP.F16.E4M3.UNPACK_B R0, R76.reuse.H1 ;  /* 0x0000004cff00723e */ /* 0x080fe200030006ff */
[----:B------:R-:W-:Y:S01]  /*8a70*/  HADD2.F32 R54, -RZ, R4.H1_H1 ;  /* 0x30000004ff367230 */ /* 0x000fe20000004100 */
[----:B------:R-:W-:Y:S01]  /*8a80*/  F2FP.F16.E4M3.UNPACK_B R3, R76 ;  /* 0x0000004cff03723e */ /* 0x000fe200020006ff */
[----:B------:R-:W-:Y:S01]  /*8a90*/  BSSY.RECONVERGENT B0, `(.L_x_146) ;  /* 0x000009b000007945 */ /* 0x000fe20003800200 */
[----:B------:R-:W-:Y:S01]  /*8aa0*/  F2FP.F16.E4M3.UNPACK_B R62, R79.H1 ;  /* 0x0000004fff3e723e */ /* 0x000fe200030006ff */
[--C-:B-1----:R-:W-:Y:S01]  /*8ab0*/  HADD2.F32 R49, -RZ, R0.reuse.H0_H0 ;  /* 0x20000000ff317230 */ /* 0x102fe20000004100 */
        /* <DEDUP_REMOVED lines=137> */
[----:B------:R-:W-:Y:S02]  /*9350*/  UIADD3 UR12, UP0, UPT, UR52, 0x680, URZ ;  /* 0x00000680340c7890 */ /* 0x000fe4000ff1e0ff */
[----:B------:R-:W-:Y:S02]  /*9360*/  UIADD3 UR5, UPT, UPT, UR41, 0x40, URZ ;  /* 0x0000004029057890 */ /* 0x000fe4000fffe0ff */
[----:B------:R-:W-:Y:S01]  /*9370*/  MOV R112, UR4 ;  /* 0x0000000400707c02 */ /* 0x000fe20008000f00 */
[----:B------:R-:W-:Y:S01]  /*9380*/  UIADD3.X UR13, UPT, UPT, URZ, UR53, URZ, UP0, !UPT ;  /* 0x00000035ff0d7290 */ /* 0x000fe200087fe4ff */
[----:B------:R-:W-:Y:S02]  /*9390*/  UMOV UR6, UR42 ;  /* 0x0000002a00067c82 */ /* 0x000fe40008000000 */
[----:B------:R-:W-:Y:S01]  /*93a0*/  R2UR UR4, R112 ;  /* 0x00000000700472ca */ /* 0x000fe200000e0000 */
[----:B------:R-:W-:Y:S01]  /*93b0*/  UMOV UR7, UR36 ;  /* 0x0000002400077c82 */ /* 0x000fe20008000000 */
[----:B------:R-:W-:Y:S02]  /*93c0*/  UIADD3 UR9, UPT, UPT, UR41, 0xc0, URZ ;  /* 0x000000c029097890 */ /* 0x000fe4000fffe0ff */
[----:B------:R-:W-:Y:S01]  /*93d0*/  UIADD3 UR8, UPT, UPT, UR49, 0x4b00, URZ ;  /* 0x00004b0031087890 */ /* 0x000fe2000fffe0ff */
[----:B------:R-:W-:Y:S01]  /*93e0*/  UMOV UR10, UR42 ;  /* 0x0000002a000a7c82 */ /* 0x000fe20008000000 */
[----:B------:R-:W-:Y:S07]  /*93f0*/  UMOV UR11, UR36 ;  /* 0x00000024000b7c82 */ /* 0x000fee0008000000 */
[----:B------:R2:W-:Y:S01]  /*9400*/  UTMASTG.3D [UR4], [UR12] ;  /* 0x000000040c0073b5 */ /* 0x0005e20008010000 */
[----:B------:R2:W-:Y:S01]  /*9410*/  UTMASTG.3D [UR8], [UR12] ;  /* 0x000000080c0073b5 */ /* 0x0005e20008010000 */
[----:B------:R0:W-:Y:S01]  /*9420*/  UTMACMDFLUSH ;  /* 0x00000000000079b7 */ /* 0x0001e20000000000 */
[----:B--2---:R-:W-:Y:S04]  /*9430*/  DEPBAR.LE SB0, 0x1 ;  /* 0x000080400000791a */ /* 0x004fe80000000000 */
.L_x_147:
[----:B------:R-:W-:Y:S05]  /*9440*/  BSYNC.RECONVERGENT B0 ;  /* 0x0000000000007941 */ /* 0x000fea0003800200 */
.L_x_146:
        /* <DEDUP_REMOVED lines=15> */
.L_x_151:
[----:B------:R-:W-:Y:S05]  /*9540*/  BSYNC B0 ;  /* 0x0000000000007941 */ /* 0x000fea0003800000 */
.L_x_150:
        /* <DEDUP_REMOVED lines=19> */
.L_x_149:
[----:B------:R-:W-:Y:S05]  /*9680*/  BSYNC B1 ;  /* 0x0000000000017941 */ /* 0x000fea0003800000 */
.L_x_148:
        /* <DEDUP_REMOVED lines=21> */
.L_x_153:
[----:B------:R-:W-:Y:S01]  /*97e0*/  ISETP.NE.AND P0, PT, R113, RZ, PT ;  /* 0x000000ff7100720c */ /* 0x000fe20003f05270 */
[----:B------:R-:W-:Y:S05]  /*97f0*/  WARPSYNC.ALL ;  /* 0x0000000000007948 */ /* 0x000fea0003800000 */
[----:B------:R-:W-:Y:S01]  /*9800*/  R2UR UR4, R75 ;  /* 0x000000004b0472ca */ /* 0x000fe200000e0000 */
[----:B------:R-:W-:Y:S01]  /*9810*/  BSSY.RECONVERGENT B0, `(.L_x_154) ;  /* 0x000009f000007945 */ /* 0x000fe20003800200 */
[-C--:B------:R-:W-:Y:S02]  /*9820*/  F2FP.F16.E4M3.UNPACK_B R5, R76.reuse ;  /* 0x0000004cff05723e */ /* 0x080fe400020006ff */
[----:B------:R-:W-:Y:S02]  /*9830*/  F2FP.F16.E4M3.UNPACK_B R4, R77 ;  /* 0x0000004dff04723e */ /* 0x000fe400020006ff */
[----:B------:R-:W-:Y:S01]  /*9840*/  F2FP.F16.E4M3.UNPACK_B R76, R76.H1 ;  /* 0x0000004cff4c723e */ /* 0x000fe200030006ff */
[--C-:B------:R-:W-:Y:S01]  /*9850*/  HADD2.F32 R46, -RZ, R5.reuse.H0_H0 ;  /* 0x20000005ff2e7230 */ /* 0x100fe20000004100 */
[----:B------:R-:W-:Y:S01]  /*9860*/  F2FP.F16.E4M3.UNPACK_B R0, R83 ;  /* 0x00000053ff00723e */ /* 0x000fe200020006ff */
[----:B-1----:R-:W-:Y:S01]  /*9870*/  HADD2.F32 R48, -RZ, R5.H1_H1 ;  /* 0x30000005ff307230 */ /* 0x002fe20000004100 */
[----:B------:R-:W-:Y:S01]  /*9880*/  F2FP.F16.E4M3.UNPACK_B R3, R82 ;  /* 0x00000052ff03723e */ /* 0x000fe200020006ff */
[--C-:B------:R-:W-:Y:S01]  /*9890*/  HADD2.F32 R51, -RZ, R4.reuse.H0_H0 ;  /* 0x20000004ff337230 */ /* 0x100fe20000004100 */
[----:B------:R-:W-:Y:S01]  /*98a0*/  F2FP.F16.E4M3.UNPACK_B R77, R77.H1 ;  /* 0x0000004dff4d723e */ /* 0x000fe200030006ff */
[----:B------:R-:W-:Y:S01]  /*98b0*/  HADD2.F32 R52, -RZ, R4.H1_H1 ;  /* 0x30000004ff347230 */ /* 0x000fe20000004100 */
[----:B------:R-:W-:Y:S01]  /*98c0*/  F2FP.F16.E4M3.UNPACK_B R56, R78 ;  /* 0x0000004eff38723e */ /* 0x000fe200020006ff */
[----:B------:R-:W1:Y:S01]  /*98d0*/  LDTM.x32 R4, tmem[UR4+0x60] ;  /* 0x00006004000479ee */ /* 0x000e6200082c0000 */
[----:B------:R-:W-:Y:S01]  /*98e0*/  NOP ;  /* 0x0000000000007918 */ /* 0x000fe20000000000 */
[----:B------:R-:W-:Y:S01]  /*98f0*/  IADD3 R115, PT, PT, R115, 0x190, RZ ;  /* 0x0000019073737810 */ /* 0x000fe20007ffe0ff */
[----:B------:R-:W-:Y:S01]  /*9900*/  HADD2.F32 R75, -RZ, R0.H0_H0 ;  /* 0x20000000ff4b7230 */ /* 0x000fe20000004100 */
[----:B------:R-:W-:Y:S01]  /*9910*/  F2FP.F16.E4M3.UNPACK_B R60, R79 ;  /* 0x0000004fff3c723e */ /* 0x000fe200020006ff */
[--C-:B------:R-:W-:Y:S01]  /*9920*/  HADD2.F32 R71, -RZ, R3.reuse.H0_H0 ;  /* 0x20000003ff477230 */ /* 0x100fe20000004100 */
[----:B------:R-:W-:Y:S01]  /*9930*/  LOP3.LUT R115, R115, 0xfefffff8, RZ, 0xc0, !PT ;  /* 0xfefffff873737812 */ /* 0x000fe200078ec0ff */
[----:B------:R-:W-:Y:S01]  /*9940*/  HADD2.F32 R72, -RZ, R3.H1_H1 ;  /* 0x30000003ff487230 */ /* 0x000fe20000004100 */
[-C--:B------:R-:W-:Y:S01]  /*9950*/  F2FP.F16.E4M3.UNPACK_B R64, R80.reuse ;  /* 0x00000050ff40723e */ /* 0x080fe200020006ff */
[--C-:B------:R-:W-:Y:S01]  /*9960*/  HADD2.F32 R55, -RZ, R56.reuse.H0_H0 ;  /* 0x20000038ff377230 */ /* 0x100fe20000004100 */
[----:B-1----:R1:W-:Y:S01]  /*9970*/  SYNCS.ARRIVE.TRANS64.RED.A1T0 RZ, [R115+URZ], RZ ;  /* 0x000000ff73ff79a7 */ /* 0x0023e200081004ff */
[----:B------:R-:W-:Y:S01]  /*9980*/  HADD2.F32 R56, -RZ, R56.H1_H1 ;  /* 0x30000038ff387230 */ /* 0x000fe20000004100 */
[----:B------:R-:W-:Y:S01]  /*9990*/  F2FP.F16.E4M3.UNPACK_B R80, R80.H1 ;  /* 0x00000050ff50723e */ /* 0x000fe200030006ff */
[--C-:B------:R-:W-:Y:S01]  /*99a0*/  HADD2.F32 R59, -RZ, R60.reuse.H0_H0 ;  /* 0x2000003cff3b7230 */ /* 0x100fe20000004100 */
[----:B------:R-:W-:Y:S01]  /*99b0*/  F2FP.F16.E4M3.UNPACK_B R68, R81 ;  /* 0x00000051ff44723e */ /* 0x000fe200020006ff */
[----:B------:R-:W-:Y:S01]  /*99c0*/  HADD2.F32 R60, -RZ, R60.H1_H1 ;  /* 0x3000003cff3c7230 */ /* 0x000fe20000004100 */
[----:B------:R-:W-:Y:S01]  /*99d0*/  F2FP.F16.E4M3.UNPACK_B R78, R78.H1 ;  /* 0x0000004eff4e723e */ /* 0x000fe200030006ff */
[--C-:B------:R-:W-:Y:S01]  /*99e0*/  HADD2.F32 R63, -RZ, R64.reuse.H0_H0 ;  /* 0x20000040ff3f7230 */ /* 0x100fe20000004100 */
[----:B------:R-:W-:Y:S01]  /*99f0*/  F2FP.F16.E4M3.UNPACK_B R79, R79.H1 ;  /* 0x0000004fff4f723e */ /* 0x000fe200030006ff */
[----:B------:R-:W-:Y:S01]  /*9a00*/  HADD2.F32 R64, -RZ, R64.H1_H1 ;  /* 0x30000040ff407230 */ /* 0x000fe20000004100 */
[----:B------:R-:W-:Y:S01]  /*9a10*/  F2FP.F16.E4M3.UNPACK_B R81, R81.H1 ;  /* 0x00000051ff51723e */ /* 0x000fe200030006ff */
[----:B------:R-:W-:Y:S01]  /*9a20*/  HADD2.F32 R66, -RZ, R80.H1_H1 ;  /* 0x30000050ff427230 */ /* 0x000fe20000004100 */
[----:B------:R-:W-:Y:S01]  /*9a30*/  F2FP.F16.E4M3.UNPACK_B R82, R82.H1 ;  /* 0x00000052ff52723e */ /* 0x000fe200030006ff */
[--C-:B------:R-:W-:Y:S02]  /*9a40*/  HADD2.F32 R67, -RZ, R68.reuse.H0_H0 ;  /* 0x20000044ff437230 */ /* 0x100fe40000004100 */
[C-C-:B------:R-:W-:Y:S01]  /*9a50*/  FFMA R4, R45.reuse, R4, R2.reuse ;  /* 0x000000042d047223 */ /* 0x140fe20000000002 */
        /* <DEDUP_REMOVED lines=34> */
[C-C-:B------:R-:W-:Y:S01]  /*9c80*/  FFMA R34, R45.reuse, R34, R2.reuse ;  /* 0x000000222d227223 */ /* 0x140fe20000000002 */
[----:B------:R-:W-:Y:S01]  /*9c90*/  IADD3 R84, PT, PT, R84, 0x1, RZ ;  /* 0x0000000154547810 */ /* 0x000fe20007ffe0ff */
[----:B------:R-:W-:Y:S01]  /*9ca0*/  FFMA R2, R45, R35, R2 ;  /* 0x000000232d027223 */ /* 0x000fe20000000002 */
        /* <DEDUP_REMOVED lines=8> */
[--C-:B------:R-:W-:Y:S02]  /*9d30*/  HADD2.F32 R57, -RZ, R78.reuse.H0_H0 ;  /* 0x2000004eff397230 */ /* 0x100fe40000004100 */
[----:B------:R-:W-:Y:S01]  /*9d40*/  FFMA R10, R47, R53, R10 ;  /* 0x000000352f0a7223 */ /* 0x000fe2000000000a */
[----:B------:R-:W-:Y:S01]  /*9d50*/  F2FP.SATFINITE.E4M3.F32.PACK_AB_MERGE_C R6, R7, R6, RZ ;  /* 0x000000060706723e */ /* 0x000fe200048070ff */
[----:B------:R-:W-:Y:S02]  /*9d60*/  HADD2.F32 R58, -RZ, R78.H1_H1 ;  /* 0x3000004eff3a7230 */ /* 0x000fe40000004100 */
[C---:B------:R-:W-:Y:S01]  /*9d70*/  FFMA R11, R47.reuse, R54, R11 ;  /* 0x000000362f0b7223 */ /* 0x040fe2000000000b */
[----:B------:R-:W-:Y:S01]  /*9d80*/  FFMA R12, R47, R55, R12 ;  /* 0x000000372f0c7223 */ /* 0x000fe2000000000c */
[----:B------:R-:W-:Y:S01]  /*9d90*/  F2FP.SATFINITE.E4M3.F32.PACK_AB_MERGE_C R4, R5, R4, R6 ;  /* 0x000000040504723e */ /* 0x000fe20004807006 */
[C---:B------:R-:W-:Y:S01]  /*9da0*/  FFMA R13, R47.reuse, R56, R13 ;  /* 0x000000382f0d7223 */ /* 0x040fe2000000000d */
[--C-:B------:R-:W-:Y:S02]  /*9db0*/  HADD2.F32 R61, -RZ, R79.reuse.H0_H0 ;  /* 0x2000004fff3d7230 */ /* 0x100fe40000004100 */
[C---:B------:R-:W-:Y:S01]  /*9dc0*/  FFMA R14, R47.reuse, R57, R14 ;  /* 0x000000392f0e7223 */ /* 0x040fe2000000000e */
[----:B------:R-:W-:Y:S02]  /*9dd0*/  HADD2.F32 R62, -RZ, R79.H1_H1 ;  /* 0x3000004fff3e7230 */ /* 0x000fe40000004100 */
[C---:B------:R-:W-:Y:S01]  /*9de0*/  FFMA R15, R47.reuse, R58, R15 ;  /* 0x0000003a2f0f7223 */ /* 0x040fe2000000000f */
[C---:B------:R-:W-:Y:S01]  /*9df0*/  FFMA R16, R47.reuse, R59, R16 ;  /* 0x0000003b2f107223 */ /* 0x040fe20000000010 */
[C---:B------:R-:W-:Y:S01]  /*9e00*/  FFMA R17, R47.reuse, R60, R17 ;  /* 0x0000003c2f117223 */ /* 0x040fe20000000011 */
[----:B------:R-:W-:Y:S02]  /*9e10*/  HADD2.F32 R65, -RZ, R80.H0_H0 ;  /* 0x20000050ff417230 */ /* 0x000fe40000004100 */
        /* <DEDUP_REMOVED lines=23> */
[----:B------:R-:W-:Y:S01]  /*9f90*/  FFMA R29, R47, R76, R29 ;  /* 0x0000004c2f1d7223 */ /* 0x000fe2000000001d */
[----:B------:R-:W-:Y:S01]  /*9fa0*/  F2FP.SATFINITE.E4M3.F32.PACK_AB_MERGE_C R7, R19, R18, RZ ;  /* 0x000000121307723e */ /* 0x000fe200048070ff */
[----:B------:R-:W-:Y:S01]  /*9fb0*/  FFMA R34, R47, R32, R34 ;  /* 0x000000202f227223 */ /* 0x000fe20000000022 */
[----:B------:R-:W-:Y:S01]  /*9fc0*/  F2FP.SATFINITE.E4M3.F32.PACK_AB_MERGE_C R22, R23, R22, RZ ;  /* 0x000000161716723e */ /* 0x000fe200048070ff */
[----:B------:R-:W-:Y:S01]  /*9fd0*/  FFMA R2, R47, R33, R2 ;  /* 0x000000212f027223 */ /* 0x000fe20000000002 */
[----:B------:R-:W-:Y:S02]  /*9fe0*/  F2FP.SATFINITE.E4M3.F32.PACK_AB_MERGE_C R5, R9, R8, R10 ;  /* 0x000000080905723e */ /* 0x000fe4000480700a */
[----:B------:R-:W-:Y:S02]  /*9ff0*/  F2FP.SATFINITE.E4M3.F32.PACK_AB_MERGE_C R6, R13, R12, R14 ;  /* 0x0000000c0d06723e */ /* 0x000fe4000480700e */
[----:B------:R-:W-:Y:S02]  /*a000*/  F2FP.SATFINITE.E4M3.F32.PACK_AB_MERGE_C R7, R17, R16, R7 ;  /* 0x000000101107723e */ /* 0x000fe40004807007 */
[----:B------:R-:W-:Y:S02]  /*a010*/  F2FP.SATFINITE.E4M3.F32.PACK_AB_MERGE_C R20, R21, R20, R22 ;  /* 0x000000141514723e */ /* 0x000fe40004807016 */
[----:B------:R-:W-:Y:S01]  /*a020*/  F2FP.SATFINITE.E4M3.F32.PACK_AB_MERGE_C R21, R27, R26, RZ ;  /* 0x0000001a1b15723e */ /* 0x000fe200048070ff */
[----:B------:R1:W-:Y:S01]  /*a030*/  STS.128 [R102+UR49+0x5300], R4 ;  /* 0x0053000466007988 */ /* 0x0003e20008000c31 */
[----:B------:R-:W-:Y:S02]  /*a040*/  F2FP.SATFINITE.E4M3.F32.PACK_AB_MERGE_C R22, R31, R30, RZ ;  /* 0x0000001e1f16723e */ /* 0x000fe400048070ff */
[----:B------:R-:W-:Y:S02]  /*a050*/  F2FP.SATFINITE.E4M3.F32.PACK_AB_MERGE_C R2, R2, R34, RZ ;  /* 0x000000220202723e */ /* 0x000fe400048070ff */
[----:B------:R-:W-:Y:S02]  /*a060*/  F2FP.SATFINITE.E4M3.F32.PACK_AB_MERGE_C R21, R3, R0, R21 ;  /* 0x000000000315723e */ /* 0x000fe40004807015 */
[----:B------:R-:W-:Y:S02]  /*a070*/  F2FP.SATFINITE.E4M3.F32.PACK_AB_MERGE_C R22, R25, R24, R22 ;  /* 0x000000181916723e */ /* 0x000fe40004807016 */
[----:B------:R-:W-:Y:S05]  /*a080*/  F2FP.SATFINITE.E4M3.F32.PACK_AB_MERGE_C R23, R29, R28, R2 ;  /* 0x0000001c1d17723e */ /* 0x000fea0004807002 */
        /* <DEDUP_REMOVED lines=23> */
.L_x_155:
[----:B------:R-:W-:Y:S05]  /*a200*/  BSYNC.RECONVERGENT B0 ;  /* 0x0000000000007941 */ /* 0x000fea0003800200 */
.L_x_154:
[----:B------:R-:W-:Y:S01]  /*a210*/  BAR.SYNC.DEFER_BLOCKING 0x1, 0x80 ;  /* 0x0042000000007b1d */ /* 0x000fe20000010000 */
[----:B------:R-:W-:Y:S01]  /*a220*/  ISETP.NE.AND P2, PT, R114, RZ, PT ;  /* 0x000000ff7200720c */ /* 0x000fe20003f45270 */
[----:B------:R-:W-:Y:S01]  /*a230*/  IMAD.IADD R15, R43, 0x1, R96 ;  /* 0x000000012b0f7824 */ /* 0x000fe200078e0260 */
[----:B------:R-:W-:Y:S01]  /*a240*/  ISETP.NE.AND P0, PT, R116, 0x2, PT ;  /* 0x000000027400780c */ /* 0x000fe20003f05270 */
[----:B------:R-:W-:Y:S01]  /*a250*/  IMAD.IADD R14, R44, 0x1, R97 ;  /* 0x000000012c0e7824 */ /* 0x000fe200078e0261 */
[----:B------:R-:W-:Y:S02]  /*a260*/  ISETP.NE.AND P1, PT, R84, 0x4, PT ;  /* 0x000000045400780c */ /* 0x000fe40003f25270 */
[----:B------:R-:W-:Y:S02]  /*a270*/  SEL R2, RZ, 0x1, P0 ;  /* 0x00000001ff027807 */ /* 0x000fe40000000000 */
[----:B------:R-:W-:Y:S02]  /*a280*/  SEL R0, RZ, 0x1, P1 ;  /* 0x00000001ff007807 */ /* 0x000fe40000800000 */
[----:B------:R-:W-:Y:S02]  /*a290*/  LOP3.LUT R108, R108, R2, RZ, 0x3c, !PT ;  /* 0x000000026c6c7212 */ /* 0x000fe400078e3cff */
[----:B------:R-:W-:Y:S02]  /*a2a0*/  LOP3.LUT R109, R109, R0, RZ, 0x3c, !PT ;  /* 0x000000006d6d7212 */ /* 0x000fe400078e3cff */
[----:B------:R-:W-:Y:S02]  /*a2b0*/  @P2 R2UR UR36, R105 ;  /* 0x00000000692422ca */ /* 0x000fe400000e0000 */
[----:B------:R-:W-:Y:S02]  /*a2c0*/  SEL R116, R116, RZ, P0 ;  /* 0x000000ff74747207 */ /* 0x000fe40000000000 */
[----:B------:R-:W-:Y:S01]  /*a2d0*/  SEL R84, R84, RZ, P1 ;  /* 0x000000ff54547207 */ /* 0x000fe20000800000 */
[----:B------:R-:W-:Y:S10]  /*a2e0*/  @P2 BRA `(.L_x_156) ;  /* 0xffffffb800ac2947 */ /* 0x000ff4000383ffff */
[----:B------:R-:W-:Y:S05]  /*a2f0*/  EXIT ;  /* 0x000000000000794d */ /* 0x000fea0003800000 */
.L_x_25:
[----:B--2---:R2:W4:Y:S02]  /*a300*/  SYNCS.PHASECHK.TRANS64.TRYWAIT P0, [R2+URZ+0x1c0], R3 ;  /* 0x0001c003020075a7 */ /* 0x00452400080011ff */
[----:B----4-:R-:W-:Y:S05]  /*a310*/  @!P0 NANOSLEEP.SYNCS 0x989680 ;  /* 0x009896800000895d */ /* 0x010fea0003900000 */
[----:B------:R-:W4:Y:S02]  /*a320*/  @!P0 SYNCS.PHASECHK.TRANS64 P0, [R2+URZ+0x1c0], R3 ;  /* 0x0001c003020085a7 */ /* 0x000f2400080010ff */
[----:B----4-:R-:W-:Y:S05]  /*a330*/  @!P0 BRA `(.L_x_25) ;  /* 0xfffffffc00f08947 */ /* 0x010fea000383ffff */
[----:B------:R-:W-:Y:S05]  /*a340*/  BRA `(.L_x_157) ;  /* 0xffffff7400987947 */ /* 0x000fea000383ffff */
.L_x_28:
[----:B------:R-:W-:-:S07]  /*a350*/  MOV R2, UR33 ;  /* 0x0000002100027c02 */ /* 0x000fce0008000f00 */
.L_x_158:
[----:B-1----:R1:W2:Y:S02]  /*a360*/  SYNCS.PHASECHK.TRANS64.TRYWAIT P0, [R2+URZ+0x80], R4 ;  /* 0x00008004020075a7 */ /* 0x0022a400080011ff */
[----:B--2---:R-:W-:Y:S05]  /*a370*/  @!P0 NANOSLEEP.SYNCS 0x989680 ;  /* 0x009896800000895d */ /* 0x004fea0003900000 */
[----:B------:R-:W2:Y:S02]  /*a380*/  @!P0 SYNCS.PHASECHK.TRANS64 P0, [R2+URZ+0x80], R4 ;  /* 0x00008004020085a7 */ /* 0x000ea400080010ff */
[----:B--2---:R-:W-:Y:S05]  /*a390*/  @!P0 BRA `(.L_x_158) ;  /* 0xfffffffc00f08947 */ /* 0x004fea000383ffff */
[----:B------:R-:W-:Y:S05]  /*a3a0*/  BRA `(.L_x_27) ;  /* 0xffffff7800007947 */ /* 0x000fea000383ffff */
.L_x_35:
[----:B-1----:R-:W-:-:S07]  /*a3b0*/  MOV R2, UR17 ;  /* 0x0000001100027c02 */ /* 0x002fce0008000f00 */
.L_x_159:
[----:B-1----:R1:W2:Y:S02]  /*a3c0*/  SYNCS.PHASECHK.TRANS64.TRYWAIT P0, [R2+URZ+0x80], R4 ;  /* 0x00008004020075a7 */ /* 0x0022a400080011ff */
[----:B--2---:R-:W-:Y:S05]  /*a3d0*/  @!P0 NANOSLEEP.SYNCS 0x989680 ;  /* 0x009896800000895d */ /* 0x004fea0003900000 */
[----:B------:R-:W2:Y:S02]  /*a3e0*/  @!P0 SYNCS.PHASECHK.TRANS64 P0, [R2+URZ+0x80], R4 ;  /* 0x00008004020085a7 */ /* 0x000ea400080010ff */
[----:B--2---:R-:W-:Y:S05]  /*a3f0*/  @!P0 BRA `(.L_x_159) ;  /* 0xfffffffc00f08947 */ /* 0x004fea000383ffff */
[----:B------:R-:W-:Y:S05]  /*a400*/  BRA `(.L_x_34) ;  /* 0xffffff7800bc7947 */ /* 0x000fea000383ffff */
.L_x_40:
[----:B-1----:R1:W2:Y:S02]  /*a410*/  SYNCS.PHASECHK.TRANS64.TRYWAIT P0, [R2+URZ+0x150], R3 ;  /* 0x00015003020075a7 */ /* 0x0022a400080011ff */
[----:B--2---:R-:W-:Y:S05]  /*a420*/  @!P0 NANOSLEEP.SYNCS 0x989680 ;  /* 0x009896800000895d */ /* 0x004fea0003900000 */
[----:B------:R-:W2:Y:S02]  /*a430*/  @!P0 SYNCS.PHASECHK.TRANS64 P0, [R2+URZ+0x150], R3 ;  /* 0x00015003020085a7 */ /* 0x000ea400080010ff */
[----:B--2---:R-:W-:Y:S05]  /*a440*/  @!P0 BRA `(.L_x_40) ;  /* 0xfffffffc00f08947 */ /* 0x004fea000383ffff */
[----:B------:R-:W-:Y:S05]  /*a450*/  BRA `(.L_x_160) ;  /* 0xffffff7c00607947 */ /* 0x000fea000383ffff */
.L_x_44:
[----:B---3--:R-:W-:-:S07]  /*a460*/  MOV R0, UR4 ;  /* 0x0000000400007c02 */ /* 0x008fce0008000f00 */
.L_x_161:
[----:B-1----:R1:W2:Y:S02]  /*a470*/  SYNCS.PHASECHK.TRANS64.TRYWAIT P0, [R0+URZ], R2 ;  /* 0x00000002000075a7 */ /* 0x0022a400080011ff */
[----:B--2---:R-:W-:Y:S05]  /*a480*/  @!P0 NANOSLEEP.SYNCS 0x989680 ;  /* 0x009896800000895d */ /* 0x004fea0003900000 */
[----:B------:R-:W2:Y:S02]  /*a490*/  @!P0 SYNCS.PHASECHK.TRANS64 P0, [R0+URZ], R2 ;  /* 0x00000002000085a7 */ /* 0x000ea400080010ff */
[----:B--2---:R-:W-:Y:S05]  /*a4a0*/  @!P0 BRA `(.L_x_161) ;  /* 0xfffffffc00f08947 */ /* 0x004fea000383ffff */
[----:B------:R-:W-:Y:S05]  /*a4b0*/  BRA `(.L_x_162) ;  /* 0xffffff8000d07947 */ /* 0x000fea000383ffff */
.L_x_45:
[----:B---3--:R-:W-:-:S07]  /*a4c0*/  MOV R0, UR4 ;  /* 0x0000000400007c02 */ /* 0x008fce0008000f00 */
.L_x_163:
[----:B-1----:R1:W2:Y:S02]  /*a4d0*/  SYNCS.PHASECHK.TRANS64.TRYWAIT P0, [R0+URZ], R3 ;  /* 0x00000003000075a7 */ /* 0x0022a400080011ff */
[----:B--2---:R-:W-:Y:S05]  /*a4e0*/  @!P0 NANOSLEEP.SYNCS 0x989680 ;  /* 0x009896800000895d */ /* 0x004fea0003900000 */
[----:B------:R-:W2:Y:S02]  /*a4f0*/  @!P0 SYNCS.PHASECHK.TRANS64 P0, [R0+URZ], R3 ;  /* 0x00000003000085a7 */ /* 0x000ea400080010ff */
[----:B--2---:R-:W-:Y:S05]  /*a500*/  @!P0 BRA `(.L_x_163) ;  /* 0xfffffffc00f08947 */ /* 0x004fea000383ffff */
[----:B------:R-:W-:Y:S05]  /*a510*/  BRA `(.L_x_164) ;  /* 0xffffff8000dc7947 */ /* 0x000fea000383ffff */
.L_x_46:
[----:B---3--:R-:W-:-:S07]  /*a520*/  MOV R0, UR4 ;  /* 0x0000000400007c02 */ /* 0x008fce0008000f00 */
.L_x_165:
[----:B-1----:R1:W2:Y:S02]  /*a530*/  SYNCS.PHASECHK.TRANS64.TRYWAIT P0, [R0+URZ], R3 ;  /* 0x00000003000075a7 */ /* 0x0022a400080011ff */
[----:B--2---:R-:W-:Y:S05]  /*a540*/  @!P0 NANOSLEEP.SYNCS 0x989680 ;  /* 0x009896800000895d */ /* 0x004fea0003900000 */
[----:B------:R-:W2:Y:S02]  /*a550*/  @!P0 SYNCS.PHASECHK.TRANS64 P0, [R0+URZ], R3 ;  /* 0x00000003000085a7 */ /* 0x000ea400080010ff */
[----:B--2---:R-:W-:Y:S05]  /*a560*/  @!P0 BRA `(.L_x_165) ;  /* 0xfffffffc00f08947 */ /* 0x004fea000383ffff */
[----:B------:R-:W-:Y:S05]  /*a570*/  BRA `(.L_x_166) ;  /* 0xffffff8000e87947 */ /* 0x000fea000383ffff */
.L_x_47:
[----:B---3--:R-:W-:-:S07]  /*a580*/  MOV R0, UR4 ;  /* 0x0000000400007c02 */ /* 0x008fce0008000f00 */
.L_x_167:
[----:B-1----:R1:W2:Y:S02]  /*a590*/  SYNCS.PHASECHK.TRANS64.TRYWAIT P0, [R0+URZ], R3 ;  /* 0x00000003000075a7 */ /* 0x0022a400080011ff */
[----:B--2---:R-:W-:Y:S05]  /*a5a0*/  @!P0 NANOSLEEP.SYNCS 0x989680 ;  /* 0x009896800000895d */ /* 0x004fea0003900000 */
[----:B------:R-:W2:Y:S02]  /*a5b0*/  @!P0 SYNCS.PHASECHK.TRANS64 P0, [R0+URZ], R3 ;  /* 0x00000003000085a7 */ /* 0x000ea400080010ff */
[----:B--2---:R-:W-:Y:S05]  /*a5c0*/  @!P0 BRA `(.L_x_167) ;  /* 0xfffffffc00f08947 */ /* 0x004fea000383ffff */
[----:B------:R-:W-:Y:S05]  /*a5d0*/  BRA `(.L_x_168) ;  /* 0xffffff8000f47947 */ /* 0x000fea000383ffff */
.L_x_48:
[----:B---3--:R-:W-:-:S07]  /*a5e0*/  MOV R0, UR4 ;  /* 0x0000000400007c02 */ /* 0x008fce0008000f00 */
.L_x_169:
[----:B-1----:R1:W2:Y:S02]  /*a5f0*/  SYNCS.PHASECHK.TRANS64.TRYWAIT P0, [R0+URZ], R3 ;  /* 0x00000003000075a7 */ /* 0x0022a400080011ff */
[----:B--2---:R-:W-:Y:S05]  /*a600*/  @!P0 NANOSLEEP.SYNCS 0x989680 ;  /* 0x009896800000895d */ /* 0x004fea0003900000 */
[----:B------:R-:W2:Y:S02]  /*a610*/  @!P0 SYNCS.PHASECHK.TRANS64 P0, [R0+URZ], R3 ;  /* 0x00000003000085a7 */ /* 0x000ea400080010ff */
[----:B--2---:R-:W-:Y:S05]  /*a620*/  @!P0 BRA `(.L_x_169) ;  /* 0xfffffffc00f08947 */ /* 0x004fea000383ffff */
[----:B------:R-:W-:Y:S05]  /*a630*/  BRA `(.L_x_170) ;  /* 0xffffff8400007947 */ /* 0x000fea000383ffff */
.L_x_49:
[----:B---3--:R-:W-:-:S07]  /*a640*/  MOV R0, UR4 ;  /* 0x0000000400007c02 */ /* 0x008fce0008000f00 */
.L_x_171:
[----:B-1----:R1:W2:Y:S02]  /*a650*/  SYNCS.PHASECHK.TRANS64.TRYWAIT P0, [R0+URZ], R3 ;  /* 0x00000003000075a7 */ /* 0x0022a400080011ff */
[----:B--2---:R-:W-:Y:S05]  /*a660*/  @!P0 NANOSLEEP.SYNCS 0x989680 ;  /* 0x009896800000895d */ /* 0x004fea0003900000 */
[----:B------:R-:W2:Y:S02]  /*a670*/  @!P0 SYNCS.PHASECHK.TRANS64 P0, [R0+URZ], R3 ;  /* 0x00000003000085a7 */ /* 0x000ea400080010ff */
[----:B--2---:R-:W-:Y:S05]  /*a680*/  @!P0 BRA `(.L_x_171) ;  /* 0xfffffffc00f08947 */ /* 0x004fea000383ffff */
[----:B------:R-:W-:Y:S05]  /*a690*/  BRA `(.L_x_172) ;  /* 0xffffff84000c7947 */ /* 0x000fea000383ffff */
.L_x_50:
[----:B---3--:R-:W-:-:S07]  /*a6a0*/  MOV R0, UR4 ;  /* 0x0000000400007c02 */ /* 0x008fce0008000f00 */
.L_x_173:
[----:B-1----:R1:W2:Y:S02]  /*a6b0*/  SYNCS.PHASECHK.TRANS64.TRYWAIT P0, [R0+URZ], R3 ;  /* 0x00000003000075a7 */ /* 0x0022a400080011ff */
[----:B--2---:R-:W-:Y:S05]  /*a6c0*/  @!P0 NANOSLEEP.SYNCS 0x989680 ;  /* 0x009896800000895d */ /* 0x004fea0003900000 */
[----:B------:R-:W2:Y:S02]  /*a6d0*/  @!P0 SYNCS.PHASECHK.TRANS64 P0, [R0+URZ], R3 ;  /* 0x00000003000085a7 */ /* 0x000ea400080010ff */
[----:B--2---:R-:W-:Y:S05]  /*a6e0*/  @!P0 BRA `(.L_x_173) ;  /* 0xfffffffc00f08947 */ /* 0x004fea000383ffff */
[----:B------:R-:W-:Y:S05]  /*a6f0*/  BRA `(.L_x_174) ;  /* 0xffffff8400187947 */ /* 0x000fea000383ffff */
.L_x_51:
[----:B---3--:R-:W-:-:S07]  /*a700*/  MOV R0, UR4 ;  /* 0x0000000400007c02 */ /* 0x008fce0008000f00 */
.L_x_175:
[----:B-1----:R1:W2:Y:S02]  /*a710*/  SYNCS.PHASECHK.TRANS64.TRYWAIT P0, [R0+URZ], R3 ;  /* 0x00000003000075a7 */ /* 0x0022a400080011ff */
[----:B--2---:R-:W-:Y:S05]  /*a720*/  @!P0 NANOSLEEP.SYNCS 0x989680 ;  /* 0x009896800000895d */ /* 0x004fea0003900000 */
[----:B------:R-:W2:Y:S02]  /*a730*/  @!P0 SYNCS.PHASECHK.TRANS64 P0, [R0+URZ], R3 ;  /* 0x00000003000085a7 */ /* 0x000ea400080010ff */
[----:B--2---:R-:W-:Y:S05]  /*a740*/  @!P0 BRA `(.L_x_175) ;  /* 0xfffffffc00f08947 */ /* 0x004fea000383ffff */
[----:B------:R-:W-:Y:S05]  /*a750*/  BRA `(.L_x_176) ;  /* 0xffffff8400247947 */ /* 0x000fea000383ffff */
.L_x_52:
[----:B---3--:R-:W-:-:S07]  /*a760*/  MOV R0, UR4 ;  /* 0x0000000400007c02 */ /* 0x008fce0008000f00 */
.L_x_177:
[----:B-1----:R1:W2:Y:S02]  /*a770*/  SYNCS.PHASECHK.TRANS64.TRYWAIT P0, [R0+URZ], R3 ;  /* 0x00000003000075a7 */ /* 0x0022a400080011ff */
[----:B--2---:R-:W-:Y:S05]  /*a780*/  @!P0 NANOSLEEP.SYNCS 0x989680 ;  /* 0x009896800000895d */ /* 0x004fea0003900000 */
[----:B------:R-:W2:Y:S02]  /*a790*/  @!P0 SYNCS.PHASECHK.TRANS64 P0, [R0+URZ], R3 ;  /* 0x00000003000085a7 */ /* 0x000ea400080010ff */
[----:B--2---:R-:W-:Y:S05]  /*a7a0*/  @!P0 BRA `(.L_x_177) ;  /* 0xfffffffc00f08947 */ /* 0x004fea000383ffff */
[----:B------:R-:W-:Y:S05]  /*a7b0*/  BRA `(.L_x_178) ;  /* 0xffffff8400307947 */ /* 0x000fea000383ffff */
.L_x_53:
[----:B---3--:R-:W-:-:S07]  /*a7c0*/  MOV R0, UR4 ;  /* 0x0000000400007c02 */ /* 0x008fce0008000f00 */
.L_x_179:
[----:B-1----:R1:W2:Y:S02]  /*a7d0*/  SYNCS.PHASECHK.TRANS64.TRYWAIT P0, [R0+URZ], R3 ;  /* 0x00000003000075a7 */ /* 0x0022a400080011ff */
[----:B--2---:R-:W-:Y:S05]  /*a7e0*/  @!P0 NANOSLEEP.SYNCS 0x989680 ;  /* 0x009896800000895d */ /* 0x004fea0003900000 */
[----:B------:R-:W2:Y:S02]  /*a7f0*/  @!P0 SYNCS.PHASECHK.TRANS64 P0, [R0+URZ], R3 ;  /* 0x00000003000085a7 */ /* 0x000ea400080010ff */
[----:B--2---:R-:W-:Y:S05]  /*a800*/  @!P0 BRA `(.L_x_179) ;  /* 0xfffffffc00f08947 */ /* 0x004fea000383ffff */
[----:B------:R-:W-:Y:S05]  /*a810*/  BRA `(.L_x_180) ;  /* 0xffffff84003c7947 */ /* 0x000fea000383ffff */
.L_x_54:
[----:B---3--:R-:W-:-:S07]  /*a820*/  MOV R0, UR4 ;  /* 0x0000000400007c02 */ /* 0x008fce0008000f00 */
.L_x_181:
[----:B-1----:R1:W2:Y:S02]  /*a830*/  SYNCS.PHASECHK.TRANS64.TRYWAIT P0, [R0+URZ], R3 ;  /* 0x00000003000075a7 */ /* 0x0022a400080011ff */
[----:B--2---:R-:W-:Y:S05]  /*a840*/  @!P0 NANOSLEEP.SYNCS 0x989680 ;  /* 0x009896800000895d */ /* 0x004fea0003900000 */
[----:B------:R-:W2:Y:S02]  /*a850*/  @!P0 SYNCS.PHASECHK.TRANS64 P0, [R0+URZ], R3 ;  /* 0x00000003000085a7 */ /* 0x000ea400080010ff */
[----:B--2---:R-:W-:Y:S05]  /*a860*/  @!P0 BRA `(.L_x_181) ;  /* 0xfffffffc00f08947 */ /* 0x004fea000383ffff */
[----:B------:R-:W-:Y:S05]  /*a870*/  BRA `(.L_x_182) ;  /* 0xffffff8400487947 */ /* 0x000fea000383ffff */
.L_x_55:
[----:B---3--:R-:W-:-:S07]  /*a880*/  MOV R0, UR4 ;  /* 0x0000000400007c02 */ /* 0x008fce0008000f00 */
.L_x_183:
[----:B-1----:R1:W2:Y:S02]  /*a890*/  SYNCS.PHASECHK.TRANS64.TRYWAIT P0, [R0+URZ], R3 ;  /* 0x00000003000075a7 */ /* 0x0022a400080011ff */
[----:B--2---:R-:W-:Y:S05]  /*a8a0*/  @!P0 NANOSLEEP.SYNCS 0x989680 ;  /* 0x009896800000895d */ /* 0x004fea0003900000 */
[----:B------:R-:W2:Y:S02]  /*a8b0*/  @!P0 SYNCS.PHASECHK.TRANS64 P0, [R0+URZ], R3 ;  /* 0x00000003000085a7 */ /* 0x000ea400080010ff */
[----:B--2---:R-:W-:Y:S05]  /*a8c0*/  @!P0 BRA `(.L_x_183) ;  /* 0xfffffffc00f08947 */ /* 0x004fea000383ffff */
[----:B------:R-:W-:Y:S05]  /*a8d0*/  BRA `(.L_x_184) ;  /* 0xffffff8400547947 */ /* 0x000fea000383ffff */
.L_x_56:
[----:B---3--:R-:W-:-:S07]  /*a8e0*/  MOV R0, UR4 ;  /* 0x0000000400007c02 */ /* 0x008fce0008000f00 */
.L_x_185:
[----:B-1----:R1:W2:Y:S02]  /*a8f0*/  SYNCS.PHASECHK.TRANS64.TRYWAIT P0, [R0+URZ], R3 ;  /* 0x00000003000075a7 */ /* 0x0022a400080011ff */
[----:B--2---:R-:W-:Y:S05]  /*a900*/  @!P0 NANOSLEEP.SYNCS 0x989680 ;  /* 0x009896800000895d */ /* 0x004fea0003900000 */
[----:B------:R-:W2:Y:S02]  /*a910*/  @!P0 SYNCS.PHASECHK.TRANS64 P0, [R0+URZ], R3 ;  /* 0x00000003000085a7 */ /* 0x000ea400080010ff */
[----:B--2---:R-:W-:Y:S05]  /*a920*/  @!P0 BRA `(.L_x_185) ;  /* 0xfffffffc00f08947 */ /* 0x004fea000383ffff */
[----:B------:R-:W-:Y:S05]  /*a930*/  BRA `(.L_x_186) ;  /* 0xffffff8400607947 */ /* 0x000fea000383ffff */
.L_x_57:
[----:B---3--:R-:W-:-:S07]  /*a940*/  MOV R0, UR4 ;  /* 0x0000000400007c02 */ /* 0x008fce0008000f00 */
.L_x_187:
[----:B-1----:R1:W2:Y:S02]  /*a950*/  SYNCS.PHASECHK.TRANS64.TRYWAIT P0, [R0+URZ], R3 ;  /* 0x00000003000075a7 */ /* 0x0022a400080011ff */
[----:B--2---:R-:W-:Y:S05]  /*a960*/  @!P0 NANOSLEEP.SYNCS 0x989680 ;  /* 0x009896800000895d */ /* 0x004fea0003900000 */
[----:B------:R-:W2:Y:S02]  /*a970*/  @!P0 SYNCS.PHASECHK.TRANS64 P0, [R0+URZ], R3 ;  /* 0x00000003000085a7 */ /* 0x000ea400080010ff */
[----:B--2---:R-:W-:Y:S05]  /*a980*/  @!P0 BRA `(.L_x_187) ;  /* 0xfffffffc00f08947 */ /* 0x004fea000383ffff */
[----:B------:R-:W-:Y:S05]  /*a990*/  BRA `(.L_x_188) ;  /* 0xffffff84006c7947 */ /* 0x000fea000383ffff */
.L_x_58:
[----:B---3--:R-:W-:-:S07]  /*a9a0*/  MOV R0, UR4 ;  /* 0x0000000400007c02 */ /* 0x008fce0008000f00 */
.L_x_189:
[----:B-1----:R1:W2:Y:S02]  /*a9b0*/  SYNCS.PHASECHK.TRANS64.TRYWAIT P0, [R0+URZ], R3 ;  /* 0x00000003000075a7 */ /* 0x0022a400080011ff */
[----:B--2---:R-:W-:Y:S05]  /*a9c0*/  @!P0 NANOSLEEP.SYNCS 0x989680 ;  /* 0x009896800000895d */ /* 0x004fea0003900000 */
[----:B------:R-:W2:Y:S02]  /*a9d0*/  @!P0 SYNCS.PHASECHK.TRANS64 P0, [R0+URZ], R3 ;  /* 0x00000003000085a7 */ /* 0x000ea400080010ff */
[----:B--2---:R-:W-:Y:S05]  /*a9e0*/  @!P0 BRA `(.L_x_189) ;  /* 0xfffffffc00f08947 */ /* 0x004fea000383ffff */
[----:B------:R-:W-:Y:S05]  /*a9f0*/  BRA `(.L_x_190) ;  /* 0xffffff8400787947 */ /* 0x000fea000383ffff */
.L_x_61:
[----:B-1----:R1:W2:Y:S02]  /*aa00*/  SYNCS.PHASECHK.TRANS64.TRYWAIT P0, [R0+URZ+0x1b0], R4 ;  /* 0x0001b004000075a7 */ /* 0x0022a400080011ff */
[----:B--2---:R-:W-:Y:S05]  /*aa10*/  @!P0 NANOSLEEP.SYNCS 0x989680 ;  /* 0x009896800000895d */ /* 0x004fea0003900000 */
[----:B------:R-:W2:Y:S02]  /*aa20*/  @!P0 SYNCS.PHASECHK.TRANS64 P0, [R0+URZ+0x1b0], R4 ;  /* 0x0001b004000085a7 */ /* 0x000ea400080010ff */
[----:B--2---:R-:W-:Y:S05]  /*aa30*/  @!P0 BRA `(.L_x_61) ;  /* 0xfffffffc00f08947 */ /* 0x004fea000383ffff */
[----:B------:R-:W-:Y:S05]  /*aa40*/  BRA `(.L_x_191) ;  /* 0xffffff8400d47947 */ /* 0x000fea000383ffff */
.L_x_62:
[----:B------:R-:W-:-:S07]  /*aa50*/  MOV R0, UR5 ;  /* 0x0000000500007c02 */ /* 0x000fce0008000f00 */
.L_x_192:
[----:B-1----:R1:W2:Y:S02]  /*aa60*/  SYNCS.PHASECHK.TRANS64.TRYWAIT P0, [R0+URZ+0x160], R5 ;  /* 0x00016005000075a7 */ /* 0x0022a400080011ff */
[----:B--2---:R-:W-:Y:S05]  /*aa70*/  @!P0 NANOSLEEP.SYNCS 0x989680 ;  /* 0x009896800000895d */ /* 0x004fea0003900000 */
[----:B------:R-:W2:Y:S02]  /*aa80*/  @!P0 SYNCS.PHASECHK.TRANS64 P0, [R0+URZ+0x160], R5 ;  /* 0x00016005000085a7 */ /* 0x000ea400080010ff */
[----:B--2---:R-:W-:Y:S05]  /*aa90*/  @!P0 BRA `(.L_x_192) ;  /* 0xfffffffc00f08947 */ /* 0x004fea000383ffff */
[----:B------:R-:W-:Y:S05]  /*aaa0*/  BRA `(.L_x_193) ;  /* 0xffffff8400e47947 */ /* 0x000fea000383ffff */
.L_x_63:
[----:B-1----:R1:W2:Y:S02]  /*aab0*/  SYNCS.PHASECHK.TRANS64.TRYWAIT P1, [R0+URZ+0x150], R4 ;  /* 0x00015004000075a7 */ /* 0x0022a400080211ff */
[----:B--2---:R-:W-:Y:S05]  /*aac0*/  @!P1 NANOSLEEP.SYNCS 0x989680 ;  /* 0x009896800000995d */ /* 0x004fea0003900000 */
[----:B------:R-:W2:Y:S02]  /*aad0*/  @!P1 SYNCS.PHASECHK.TRANS64 P1, [R0+URZ+0x150], R4 ;  /* 0x00015004000095a7 */ /* 0x000ea400080210ff */
[----:B--2---:R-:W-:Y:S05]  /*aae0*/  @!P1 BRA `(.L_x_63) ;  /* 0xfffffffc00f09947 */ /* 0x004fea000383ffff */
[----:B------:R-:W-:Y:S05]  /*aaf0*/  BRA `(.L_x_194) ;  /* 0xffffff8800147947 */ /* 0x000fea000383ffff */
.L_x_66:
[----:B------:R-:W-:-:S07]  /*ab00*/  MOV R0, UR5 ;  /* 0x0000000500007c02 */ /* 0x000fce0008000f00 */
.L_x_195:
[----:B-1----:R1:W2:Y:S02]  /*ab10*/  SYNCS.PHASECHK.TRANS64.TRYWAIT P0, [R0+URZ+0x160], R2 ;  /* 0x00016002000075a7 */ /* 0x0022a400080011ff */
[----:B--2---:R-:W-:Y:S05]  /*ab20*/  @!P0 NANOSLEEP.SYNCS 0x989680 ;  /* 0x009896800000895d */ /* 0x004fea0003900000 */
[----:B------:R-:W2:Y:S02]  /*ab30*/  @!P0 SYNCS.PHASECHK.TRANS64 P0, [R0+URZ+0x160], R2 ;  /* 0x00016002000085a7 */ /* 0x000ea400080010ff */
[----:B--2---:R-:W-:Y:S05]  /*ab40*/  @!P0 BRA `(.L_x_195) ;  /* 0xfffffffc00f08947 */ /* 0x004fea000383ffff */
[----:B------:R-:W-:Y:S05]  /*ab50*/  BRA `(.L_x_65) ;  /* 0xffffff8800687947 */ /* 0x000fea000383ffff */
.L_x_75:
[----:B-1----:R-:W-:-:S04]  /*ab60*/  MOV R4, UR6 ;  /* 0x0000000600047c02 */ /* 0x002fc80008000f00 */
[----:B------:R1:W2:Y:S03]  /*ab70*/  SYNCS.PHASECHK.TRANS64.TRYWAIT P0, [R4+URZ+0x8], R5 ;  /* 0x00000805040075a7 */ /* 0x0002a600080011ff */
[----:B--2---:R-:W-:Y:S05]  /*ab80*/  @!P0 NANOSLEEP.SYNCS 0x989680 ;  /* 0x009896800000895d */ /* 0x004fea0003900000 */
[----:B------:R-:W2:Y:S02]  /*ab90*/  @!P0 SYNCS.PHASECHK.TRANS64 P0, [R4+URZ+0x8], R5 ;  /* 0x00000805040085a7 */ /* 0x000ea400080010ff */
[----:B--2---:R-:W-:Y:S05]  /*aba0*/  @!P0 BRA `(.L_x_75) ;  /* 0xfffffffc00ec8947 */ /* 0x004fea000383ffff */
[----:B------:R-:W-:Y:S05]  /*abb0*/  BRA `(.L_x_74) ;  /* 0xffffff8c001c7947 */ /* 0x000fea000383ffff */
.L_x_77:
[----:B------:R-:W-:Y:S01]  /*abc0*/  BSSY B0, `(.L_x_196) ;  /* 0x0000006000007945 */ /* 0x000fe20003800000 */
[----:B------:R-:W-:-:S07]  /*abd0*/  MOV R15, 0xffffffff ;  /* 0xffffffff000f7802 */ /* 0x000fce0000000f00 */
[----:B-1---5:R-:W-:Y:S05]  /*abe0*/  WARPSYNC.COLLECTIVE R15, `(.L_x_197) ;  /* 0x000000000f0c7348 */ /* 0x022fea0003c00000 */
[----:B------:R-:W-:Y:S02]  /*abf0*/  ELECT P6, UR79, PT ;  /* 0x00000000004f782f */ /* 0x000fe400038c0000 */
[----:B------:R-:W-:Y:S01]  /*ac00*/  MOV R14, UR79 ;  /* 0x0000004f000e7c02 */ /* 0x000fe20008000f00 */
[----:B-1---5:R-:W-:Y:S10]  /*ac10*/  ENDCOLLECTIVE ;  /* 0x000000000000791b */ /* 0x022ff40003800000 */
.L_x_197:
[----:B------:R-:W-:Y:S05]  /*ac20*/  BSYNC B0 ;  /* 0x0000000000007941 */ /* 0x000fea0003800000 */
.L_x_196:
[----:B------:R-:W-:Y:S05]  /*ac30*/  BRA `(.L_x_198) ;  /* 0xffffff8c004c7947 */ /* 0x000fea000383ffff */
.L_x_79:
[----:B-1----:R-:W-:-:S04]  /*ac40*/  MOV R2, UR6 ;  /* 0x0000000600027c02 */ /* 0x002fc80008000f00 */
[----:B------:R1:W2:Y:S03]  /*ac50*/  SYNCS.PHASECHK.TRANS64.TRYWAIT P0, [R2+URZ+0x8], R3 ;  /* 0x00000803020075a7 */ /* 0x0002a600080011ff */
[----:B--2---:R-:W-:Y:S05]  /*ac60*/  @!P0 NANOSLEEP.SYNCS 0x989680 ;  /* 0x009896800000895d */ /* 0x004fea0003900000 */
[----:B------:R-:W2:Y:S02]  /*ac70*/  @!P0 SYNCS.PHASECHK.TRANS64 P0, [R2+URZ+0x8], R3 ;  /* 0x00000803020085a7 */ /* 0x000ea400080010ff */
[----:B--2---:R-:W-:Y:S05]  /*ac80*/  @!P0 BRA `(.L_x_79) ;  /* 0xfffffffc00ec8947 */ /* 0x004fea000383ffff */
[----:B------:R-:W-:Y:S05]  /*ac90*/  BRA `(.L_x_78) ;  /* 0xffffff8c00507947 */ /* 0x000fea000383ffff */
.L_x_80:
[----:B-1----:R1:W2:Y:S02]  /*aca0*/  SYNCS.PHASECHK.TRANS64.TRYWAIT P0, [R0+URZ+0x150], R4 ;  /* 0x00015004000075a7 */ /* 0x0022a400080011ff */
[----:B--2---:R-:W-:Y:S05]  /*acb0*/  @!P0 NANOSLEEP.SYNCS 0x989680 ;  /* 0x009896800000895d */ /* 0x004fea0003900000 */
[----:B------:R-:W2:Y:S02]  /*acc0*/  @!P0 SYNCS.PHASECHK.TRANS64 P0, [R0+URZ+0x150], R4 ;  /* 0x00015004000085a7 */ /* 0x000ea400080010ff */
[----:B--2---:R-:W-:Y:S05]  /*acd0*/  @!P0 BRA `(.L_x_80) ;  /* 0xfffffffc00f08947 */ /* 0x004fea000383ffff */
[----:B------:R-:W-:Y:S05]  /*ace0*/  BRA `(.L_x_199) ;  /* 0xffffff90002c7947 */ /* 0x000fea000383ffff */
.L_x_82:
[----:B------:R-:W-:-:S07]  /*acf0*/  MOV R0, UR10 ;  /* 0x0000000a00007c02 */ /* 0x000fce0008000f00 */
.L_x_200:
[----:B-1----:R1:W2:Y:S02]  /*ad00*/  SYNCS.PHASECHK.TRANS64.TRYWAIT P0, [R0+URZ+0x190], R4 ;  /* 0x00019004000075a7 */ /* 0x0022a400080011ff */
[----:B--2---:R-:W-:Y:S05]  /*ad10*/  @!P0 NANOSLEEP.SYNCS 0x989680 ;  /* 0x009896800000895d */ /* 0x004fea0003900000 */
[----:B------:R-:W2:Y:S02]  /*ad20*/  @!P0 SYNCS.PHASECHK.TRANS64 P0, [R0+URZ+0x190], R4 ;  /* 0x00019004000085a7 */ /* 0x000ea400080010ff */
[----:B--2---:R-:W-:Y:S05]  /*ad30*/  @!P0 BRA `(.L_x_200) ;  /* 0xfffffffc00f08947 */ /* 0x004fea000383ffff */
[----:B------:R-:W-:Y:S05]  /*ad40*/  BRA `(.L_x_201) ;  /* 0xffffff9000787947 */ /* 0x000fea000383ffff */
.L_x_85:
[----:B------:R-:W-:Y:S07]  /*ad50*/  MOV R0, UR9 ;  /* 0x0000000900007c02 */ /* 0x000fee0008000f00 */
.L_x_202:
[----:B-1----:R1:W2:Y:S02]  /*ad60*/  SYNCS.PHASECHK.TRANS64.TRYWAIT P0, [R0+URZ], R4 ;  /* 0x00000004000075a7 */ /* 0x0022a400080011ff */
[----:B--2---:R-:W-:Y:S05]  /*ad70*/  @!P0 NANOSLEEP.SYNCS 0x989680 ;  /* 0x009896800000895d */ /* 0x004fea0003900000 */
[----:B------:R-:W2:Y:S02]  /*ad80*/  @!P0 SYNCS.PHASECHK.TRANS64 P0, [R0+URZ], R4 ;  /* 0x00000004000085a7 */ /* 0x000ea400080010ff */
[----:B--2---:R-:W-:Y:S05]  /*ad90*/  @!P0 BRA `(.L_x_202) ;  /* 0xfffffffc00f08947 */ /* 0x004fea000383ffff */
[----:B------:R-:W-:Y:S05]  /*ada0*/  BRA `(.L_x_84) ;  /* 0xffffff90008c7947 */ /* 0x000fea000383ffff */
.L_x_89:
[----:B-1----:R-:W-:-:S07]  /*adb0*/  MOV R0, UR7 ;  /* 0x0000000700007c02 */ /* 0x002fce0008000f00 */
.L_x_203:
[----:B-1----:R1:W2:Y:S02]  /*adc0*/  SYNCS.PHASECHK.TRANS64.TRYWAIT P0, [R0+URZ], R2 ;  /* 0x00000002000075a7 */ /* 0x0022a400080011ff */
[----:B--2---:R-:W-:Y:S05]  /*add0*/  @!P0 NANOSLEEP.SYNCS 0x989680 ;  /* 0x009896800000895d */ /* 0x004fea0003900000 */
[----:B------:R-:W2:Y:S02]  /*ade0*/  @!P0 SYNCS.PHASECHK.TRANS64 P0, [R0+URZ], R2 ;  /* 0x00000002000085a7 */ /* 0x000ea400080010ff */
[----:B--2---:R-:W-:Y:S05]  /*adf0*/  @!P0 BRA `(.L_x_203) ;  /* 0xfffffffc00f08947 */ /* 0x004fea000383ffff */
[----:B------:R-:W-:Y:S05]  /*ae00*/  BRA `(.L_x_204) ;  /* 0xffffff9400587947 */ /* 0x000fea000383ffff */
.L_x_90:
[----:B------:R-:W-:-:S07]  /*ae10*/  MOV R0, UR7 ;  /* 0x0000000700007c02 */ /* 0x000fce0008000f00 */
.L_x_205:
[----:B-1----:R1:W2:Y:S02]  /*ae20*/  SYNCS.PHASECHK.TRANS64.TRYWAIT P0, [R0+URZ], R3 ;  /* 0x00000003000075a7 */ /* 0x0022a400080011ff */
[----:B--2---:R-:W-:Y:S05]  /*ae30*/  @!P0 NANOSLEEP.SYNCS 0x989680 ;  /* 0x009896800000895d */ /* 0x004fea0003900000 */
[----:B------:R-:W2:Y:S02]  /*ae40*/  @!P0 SYNCS.PHASECHK.TRANS64 P0, [R0+URZ], R3 ;  /* 0x00000003000085a7 */ /* 0x000ea400080010ff */
[----:B--2---:R-:W-:Y:S05]  /*ae50*/  @!P0 BRA `(.L_x_205) ;  /* 0xfffffffc00f08947 */ /* 0x004fea000383ffff */
[----:B------:R-:W-:Y:S05]  /*ae60*/  BRA `(.L_x_206) ;  /* 0xffffff9400647947 */ /* 0x000fea000383ffff */
.L_x_91:
[----:B------:R-:W-:-:S07]  /*ae70*/  MOV R0, UR7 ;  /* 0x0000000700007c02 */ /* 0x000fce0008000f00 */
.L_x_207:
[----:B-1----:R1:W2:Y:S02]  /*ae80*/  SYNCS.PHASECHK.TRANS64.TRYWAIT P0, [R0+URZ], R3 ;  /* 0x00000003000075a7 */ /* 0x0022a400080011ff */
[----:B--2---:R-:W-:Y:S05]  /*ae90*/  @!P0 NANOSLEEP.SYNCS 0x989680 ;  /* 0x009896800000895d */ /* 0x004fea0003900000 */
[----:B------:R-:W2:Y:S02]  /*aea0*/  @!P0 SYNCS.PHASECHK.TRANS64 P0, [R0+URZ], R3 ;  /* 0x00000003000085a7 */ /* 0x000ea400080010ff */
[----:B--2---:R-:W-:Y:S05]  /*aeb0*/  @!P0 BRA `(.L_x_207) ;  /* 0xfffffffc00f08947 */ /* 0x004fea000383ffff */
[----:B------:R-:W-:Y:S05]  /*aec0*/  BRA `(.L_x_208) ;  /* 0xffffff9400707947 */ /* 0x000fea000383ffff */
.L_x_94:
[----:B------:R-:W-:-:S07]  /*aed0*/  MOV R0, UR8 ;  /* 0x0000000800007c02 */ /* 0x000fce0008000f00 */
.L_x_209:
[----:B-1----:R1:W2:Y:S02]  /*aee0*/  SYNCS.PHASECHK.TRANS64.TRYWAIT P1, [R0+URZ+0x1d0], R2 ;  /* 0x0001d002000075a7 */ /* 0x0022a400080211ff */
[----:B--2---:R-:W-:Y:S05]  /*aef0*/  @!P1 NANOSLEEP.SYNCS 0x989680 ;  /* 0x009896800000995d */ /* 0x004fea0003900000 */
[----:B------:R-:W2:Y:S02]  /*af00*/  @!P1 SYNCS.PHASECHK.TRANS64 P1, [R0+URZ+0x1d0], R2 ;  /* 0x0001d002000095a7 */ /* 0x000ea400080210ff */
[----:B--2---:R-:W-:Y:S05]  /*af10*/  @!P1 BRA `(.L_x_209) ;  /* 0xfffffffc00f09947 */ /* 0x004fea000383ffff */
[----:B------:R-:W-:Y:S05]  /*af20*/  BRA `(.L_x_210) ;  /* 0xffffff9400bc7947 */ /* 0x000fea000383ffff */
.L_x_99:
[----:B----4-:R4:W1:Y:S02]  /*af30*/  SYNCS.PHASECHK.TRANS64.TRYWAIT P0, [R0+URZ+0x150], R2 ;  /* 0x00015002000075a7 */ /* 0x01086400080011ff */
[----:B-1----:R-:W-:Y:S05]  /*af40*/  @!P0 NANOSLEEP.SYNCS 0x989680 ;  /* 0x009896800000895d */ /* 0x002fea0003900000 */
[----:B------:R-:W1:Y:S02]  /*af50*/  @!P0 SYNCS.PHASECHK.TRANS64 P0, [R0+URZ+0x150], R2 ;  /* 0x00015002000085a7 */ /* 0x000e6400080010ff */
[----:B-1----:R-:W-:Y:S05]  /*af60*/  @!P0 BRA `(.L_x_99) ;  /* 0xfffffffc00f08947 */ /* 0x002fea000383ffff */
[----:B------:R-:W-:Y:S05]  /*af70*/  BRA `(.L_x_211) ;  /* 0xffffff9800d07947 */ /* 0x000fea000383ffff */
.L_x_102:
[----:B------:R-:W-:Y:S07]  /*af80*/  MOV R0, UR6 ;  /* 0x0000000600007c02 */ /* 0x000fee0008000f00 */
.L_x_212:
[----:B-1----:R1:W4:Y:S02]  /*af90*/  SYNCS.PHASECHK.TRANS64.TRYWAIT P0, [R0+URZ+0x148], R2 ;  /* 0x00014802000075a7 */ /* 0x00232400080011ff */
[----:B----4-:R-:W-:Y:S05]  /*afa0*/  @!P0 NANOSLEEP.SYNCS 0x989680 ;  /* 0x009896800000895d */ /* 0x010fea0003900000 */
[----:B------:R-:W4:Y:S02]  /*afb0*/  @!P0 SYNCS.PHASECHK.TRANS64 P0, [R0+URZ+0x148], R2 ;  /* 0x00014802000085a7 */ /* 0x000f2400080010ff */
[----:B----4-:R-:W-:Y:S05]  /*afc0*/  @!P0 BRA `(.L_x_212) ;  /* 0xfffffffc00f08947 */ /* 0x010fea000383ffff */
[----:B------:R-:W-:Y:S05]  /*afd0*/  BRA `(.L_x_101) ;  /* 0xffffff9c00b07947 */ /* 0x000fea000383ffff */
.L_x_105:
[----:B------:R-:W-:Y:S07]  /*afe0*/  MOV R0, UR6 ;  /* 0x0000000600007c02 */ /* 0x000fee0008000f00 */
.L_x_213:
[----:B-1----:R1:W2:Y:S02]  /*aff0*/  SYNCS.PHASECHK.TRANS64.TRYWAIT P0, [R0+URZ+0x120], R14 ;  /* 0x0001200e000075a7 */ /* 0x0022a400080011ff */
[----:B--2---:R-:W-:Y:S05]  /*b000*/  @!P0 NANOSLEEP.SYNCS 0x989680 ;  /* 0x009896800000895d */ /* 0x004fea0003900000 */
[----:B------:R-:W2:Y:S02]  /*b010*/  @!P0 SYNCS.PHASECHK.TRANS64 P0, [R0+URZ+0x120], R14 ;  /* 0x0001200e000085a7 */ /* 0x000ea400080010ff */
[----:B--2---:R-:W-:Y:S05]  /*b020*/  @!P0 BRA `(.L_x_213) ;  /* 0xfffffffc00f08947 */ /* 0x004fea000383ffff */
[----:B------:R-:W-:Y:S05]  /*b030*/  BRA `(.L_x_214) ;  /* 0xffffffa000287947 */ /* 0x000fea000383ffff */
.L_x_106:
[----:B------:R-:W-:Y:S07]  /*b040*/  MOV R0, UR6 ;  /* 0x0000000600007c02 */ /* 0x000fee0008000f00 */
.L_x_215:
[----:B-1----:R1:W2:Y:S02]  /*b050*/  SYNCS.PHASECHK.TRANS64.TRYWAIT P0, [R0+URZ+0x128], R14 ;  /* 0x0001280e000075a7 */ /* 0x0022a400080011ff */
[----:B--2---:R-:W-:Y:S05]  /*b060*/  @!P0 NANOSLEEP.SYNCS 0x989680 ;  /* 0x009896800000895d */ /* 0x004fea0003900000 */
[----:B------:R-:W2:Y:S02]  /*b070*/  @!P0 SYNCS.PHASECHK.TRANS64 P0, [R0+URZ+0x128], R14 ;  /* 0x0001280e000085a7 */ /* 0x000ea400080010ff */
[----:B--2---:R-:W-:Y:S05]  /*b080*/  @!P0 BRA `(.L_x_215) ;  /* 0xfffffffc00f08947 */ /* 0x004fea000383ffff */
[----:B------:R-:W-:Y:S05]  /*b090*/  BRA `(.L_x_216) ;  /* 0xffffffa000807947 */ /* 0x000fea000383ffff */
.L_x_107:
[----:B------:R-:W-:Y:S07]  /*b0a0*/  MOV R0, UR6 ;  /* 0x0000000600007c02 */ /* 0x000fee0008000f00 */
.L_x_217:
[----:B-1----:R1:W2:Y:S02]  /*b0b0*/  SYNCS.PHASECHK.TRANS64.TRYWAIT P0, [R0+URZ+0x130], R14 ;  /* 0x0001300e000075a7 */ /* 0x0022a400080011ff */
[----:B--2---:R-:W-:Y:S05]  /*b0c0*/  @!P0 NANOSLEEP.SYNCS 0x989680 ;  /* 0x009896800000895d */ /* 0x004fea0003900000 */
[----:B------:R-:W2:Y:S02]  /*b0d0*/  @!P0 SYNCS.PHASECHK.TRANS64 P0, [R0+URZ+0x130], R14 ;  /* 0x0001300e000085a7 */ /* 0x000ea400080010ff */
[----:B--2---:R-:W-:Y:S05]  /*b0e0*/  @!P0 BRA `(.L_x_217) ;  /* 0xfffffffc00f08947 */ /* 0x004fea000383ffff */
[----:B------:R-:W-:Y:S05]  /*b0f0*/  BRA `(.L_x_218) ;  /* 0xffffffa000dc7947 */ /* 0x000fea000383ffff */
.L_x_108:
[----:B------:R-:W-:Y:S07]  /*b100*/  MOV R0, UR6 ;  /* 0x0000000600007c02 */ /* 0x000fee0008000f00 */
.L_x_219:
[----:B-1----:R1:W2:Y:S02]  /*b110*/  SYNCS.PHASECHK.TRANS64.TRYWAIT P0, [R0+URZ+0x138], R14 ;  /* 0x0001380e000075a7 */ /* 0x0022a400080011ff */
[----:B--2---:R-:W-:Y:S05]  /*b120*/  @!P0 NANOSLEEP.SYNCS 0x989680 ;  /* 0x009896800000895d */ /* 0x004fea0003900000 */
[----:B------:R-:W2:Y:S02]  /*b130*/  @!P0 SYNCS.PHASECHK.TRANS64 P0, [R0+URZ+0x138], R14 ;  /* 0x0001380e000085a7 */ /* 0x000ea400080010ff */
[----:B--2---:R-:W-:Y:S05]  /*b140*/  @!P0 BRA `(.L_x_219) ;  /* 0xfffffffc00f08947 */ /* 0x004fea000383ffff */
[----:B------:R-:W-:Y:S05]  /*b150*/  BRA `(.L_x_220) ;  /* 0xffffffa4007c7947 */ /* 0x000fea000383ffff */
.L_x_110:
[----:B------:R-:W-:-:S07]  /*b160*/  MOV R0, UR6 ;  /* 0x0000000600007c02 */ /* 0x000fce0008000f00 */
.L_x_221:
[----:B-1----:R1:W2:Y:S02]  /*b170*/  SYNCS.PHASECHK.TRANS64.TRYWAIT P0, [R0+URZ+0x120], R2 ;  /* 0x00012002000075a7 */ /* 0x0022a400080011ff */
[----:B--2---:R-:W-:Y:S05]  /*b180*/  @!P0 NANOSLEEP.SYNCS 0x989680 ;  /* 0x009896800000895d */ /* 0x004fea0003900000 */
[----:B------:R-:W2:Y:S02]  /*b190*/  @!P0 SYNCS.PHASECHK.TRANS64 P0, [R0+URZ+0x120], R2 ;  /* 0x00012002000085a7 */ /* 0x000ea400080010ff */
[----:B--2---:R-:W-:Y:S05]  /*b1a0*/  @!P0 BRA `(.L_x_221) ;  /* 0xfffffffc00f08947 */ /* 0x004fea000383ffff */
[----:B------:R-:W-:Y:S05]  /*b1b0*/  BRA `(.L_x_222) ;  /* 0xffffffa800047947 */ /* 0x000fea000383ffff */
.L_x_111:
[----:B-1----:R-:W-:-:S07]  /*b1c0*/  MOV R0, UR6 ;  /* 0x0000000600007c02 */ /* 0x002fce0008000f00 */
.L_x_223:
[----:B-1----:R1:W2:Y:S02]  /*b1d0*/  SYNCS.PHASECHK.TRANS64.TRYWAIT P0, [R0+URZ+0x128], R2 ;  /* 0x00012802000075a7 */ /* 0x0022a400080011ff */
[----:B--2---:R-:W-:Y:S05]  /*b1e0*/  @!P0 NANOSLEEP.SYNCS 0x989680 ;  /* 0x009896800000895d */ /* 0x004fea0003900000 */
[----:B------:R-:W2:Y:S02]  /*b1f0*/  @!P0 SYNCS.PHASECHK.TRANS64 P0, [R0+URZ+0x128], R2 ;  /* 0x00012802000085a7 */ /* 0x000ea400080010ff */
[----:B--2---:R-:W-:Y:S05]  /*b200*/  @!P0 BRA `(.L_x_223) ;  /* 0xfffffffc00f08947 */ /* 0x004fea000383ffff */
[----:B------:R-:W-:Y:S05]  /*b210*/  BRA `(.L_x_224) ;  /* 0xffffffa400f47947 */ /* 0x000fea000383ffff */
.L_x_112:
[----:B-1----:R-:W-:-:S07]  /*b220*/  MOV R0, UR6 ;  /* 0x0000000600007c02 */ /* 0x002fce0008000f00 */
.L_x_225:
[----:B-1----:R1:W2:Y:S02]  /*b230*/  SYNCS.PHASECHK.TRANS64.TRYWAIT P0, [R0+URZ+0x130], R2 ;  /* 0x00013002000075a7 */ /* 0x0022a400080011ff */
[----:B--2---:R-:W-:Y:S05]  /*b240*/  @!P0 NANOSLEEP.SYNCS 0x989680 ;  /* 0x009896800000895d */ /* 0x004fea0003900000 */
[----:B------:R-:W2:Y:S02]  /*b250*/  @!P0 SYNCS.PHASECHK.TRANS64 P0, [R0+URZ+0x130], R2 ;  /* 0x00013002000085a7 */ /* 0x000ea400080010ff */
[----:B--2---:R-:W-:Y:S05]  /*b260*/  @!P0 BRA `(.L_x_225) ;  /* 0xfffffffc00f08947 */ /* 0x004fea000383ffff */
[----:B------:R-:W-:Y:S05]  /*b270*/  BRA `(.L_x_226) ;  /* 0xffffffa400e47947 */ /* 0x000fea000383ffff */
.L_x_114:
[----:B--2---:R2:W3:Y:S02]  /*b280*/  SYNCS.PHASECHK.TRANS64.TRYWAIT P0, [R0+URZ+0x150], R2 ;  /* 0x00015002000075a7 */ /* 0x0044e400080011ff */
[----:B---3--:R-:W-:Y:S05]  /*b290*/  @!P0 NANOSLEEP.SYNCS 0x989680 ;  /* 0x009896800000895d */ /* 0x008fea0003900000 */
[----:B------:R-:W3:Y:S02]  /*b2a0*/  @!P0 SYNCS.PHASECHK.TRANS64 P0, [R0+URZ+0x150], R2 ;  /* 0x00015002000085a7 */ /* 0x000ee400080010ff */
[----:B---3--:R-:W-:Y:S05]  /*b2b0*/  @!P0 BRA `(.L_x_114) ;  /* 0xfffffffc00f08947 */ /* 0x008fea000383ffff */
[----:B------:R-:W-:Y:S05]  /*b2c0*/  BRA `(.L_x_227) ;  /* 0xffffffa800c87947 */ /* 0x000fea000383ffff */
.L_x_126:
[----:B-1----:R1:W2:Y:S02]  /*b2d0*/  SYNCS.PHASECHK.TRANS64.TRYWAIT P0, [R0+URZ+0x100], R3 ;  /* 0x00010003000075a7 */ /* 0x0022a400080011ff */
[----:B--2---:R-:W-:Y:S05]  /*b2e0*/  @!P0 NANOSLEEP.SYNCS 0x989680 ;  /* 0x009896800000895d */ /* 0x004fea0003900000 */
[----:B------:R-:W2:Y:S02]  /*b2f0*/  @!P0 SYNCS.PHASECHK.TRANS64 P0, [R0+URZ+0x100], R3 ;  /* 0x00010003000085a7 */ /* 0x000ea400080010ff */
[----:B--2---:R-:W-:Y:S05]  /*b300*/  @!P0 BRA `(.L_x_126) ;  /* 0xfffffffc00f08947 */ /* 0x004fea000383ffff */
[----:B------:R-:W-:Y:S05]  /*b310*/  BRA `(.L_x_125) ;  /* 0xffffffb800307947 */ /* 0x000fea000383ffff */
.L_x_128:
[----:B--2---:R2:W4:Y:S02]  /*b320*/  SYNCS.PHASECHK.TRANS64.TRYWAIT P1, [R115+URZ+0x170], R5 ;  /* 0x00017005730075a7 */ /* 0x00452400080211ff */
[----:B----4-:R-:W-:Y:S05]  /*b330*/  @!P1 NANOSLEEP.SYNCS 0x989680 ;  /* 0x009896800000995d */ /* 0x010fea0003900000 */
[----:B------:R-:W4:Y:S02]  /*b340*/  @!P1 SYNCS.PHASECHK.TRANS64 P1, [R115+URZ+0x170], R5 ;  /* 0x00017005730095a7 */ /* 0x000f2400080210ff */
[----:B----4-:R-:W-:Y:S05]  /*b350*/  @!P1 BRA `(.L_x_128) ;  /* 0xfffffffc00f09947 */ /* 0x010fea000383ffff */
[----:B------:R-:W-:Y:S05]  /*b360*/  BRA `(.L_x_127) ;  /* 0xffffffb800847947 */ /* 0x000fea000383ffff */
.L_x_136:
[----:B--2---:R2:W3:Y:S02]  /*b370*/  SYNCS.PHASECHK.TRANS64.TRYWAIT P0, [R0+URZ+0x100], R4 ;  /* 0x00010004000075a7 */ /* 0x0044e400080011ff */
[----:B---3--:R-:W-:Y:S05]  /*b380*/  @!P0 NANOSLEEP.SYNCS 0x989680 ;  /* 0x009896800000895d */ /* 0x008fea0003900000 */
[----:B------:R-:W3:Y:S02]  /*b390*/  @!P0 SYNCS.PHASECHK.TRANS64 P0, [R0+URZ+0x100], R4 ;  /* 0x00010004000085a7 */ /* 0x000ee400080010ff */
[----:B---3--:R-:W-:Y:S05]  /*b3a0*/  @!P0 BRA `(.L_x_136) ;  /* 0xfffffffc00f08947 */ /* 0x008fea000383ffff */
[----:B------:R-:W-:Y:S05]  /*b3b0*/  BRA `(.L_x_135) ;  /* 0xffffffc400887947 */ /* 0x000fea000383ffff */
.L_x_144:
[----:B--2---:R2:W3:Y:S02]  /*b3c0*/  SYNCS.PHASECHK.TRANS64.TRYWAIT P0, [R0+URZ+0x100], R5 ;  /* 0x00010005000075a7 */ /* 0x0044e400080011ff */
[----:B---3--:R-:W-:Y:S05]  /*b3d0*/  @!P0 NANOSLEEP.SYNCS 0x989680 ;  /* 0x009896800000895d */ /* 0x008fea0003900000 */
[----:B------:R-:W3:Y:S02]  /*b3e0*/  @!P0 SYNCS.PHASECHK.TRANS64 P0, [R0+URZ+0x100], R5 ;  /* 0x00010005000085a7 */ /* 0x000ee400080010ff */
[----:B---3--:R-:W-:Y:S05]  /*b3f0*/  @!P0 BRA `(.L_x_144) ;  /* 0xfffffffc00f08947 */ /* 0x008fea000383ffff */
[----:B------:R-:W-:Y:S05]  /*b400*/  BRA `(.L_x_143) ;  /* 0xffffffd000dc7947 */ /* 0x000fea000383ffff */
.L_x_152:
[----:B--2---:R2:W3:Y:S02]  /*b410*/  SYNCS.PHASECHK.TRANS64.TRYWAIT P0, [R0+URZ+0x100], R5 ;  /* 0x00010005000075a7 */ /* 0x0044e400080011ff */
[----:B---3--:R-:W-:Y:S05]  /*b420*/  @!P0 NANOSLEEP.SYNCS 0x989680 ;  /* 0x009896800000895d */ /* 0x008fea0003900000 */
[----:B------:R-:W3:Y:S02]  /*b430*/  @!P0 SYNCS.PHASECHK.TRANS64 P0, [R0+URZ+0x100], R5 ;  /* 0x00010005000085a7 */ /* 0x000ee400080010ff */
[----:B---3--:R-:W-:Y:S05]  /*b440*/  @!P0 BRA `(.L_x_152) ;  /* 0xfffffffc00f08947 */ /* 0x008fea000383ffff */
[----:B------:R-:W-:Y:S05]  /*b450*/  BRA `(.L_x_151) ;  /* 0xffffffe000387947 */ /* 0x000fea000383ffff */
        .weak           $__internal_0_$__cuda_sm10x_tcgen05_guardrail_trap_col_being_dealloced_not_returned_by_alloc
        .type           $__internal_0_$__cuda_sm10x_tcgen05_guardrail_trap_col_being_dealloced_not_returned_by_alloc,@function
        .size           $__internal_0_$__cuda_sm10x_tcgen05_guardrail_trap_col_being_dealloced_not_returned_by_alloc,($__internal_1_$__cuda_sm10x_tcgen05_guardrail_trap_phase_invalid_during_alloc - $__internal_0_$__cuda_sm10x_tcgen05_guardrail_trap_col_being_dealloced_not_returned_by_alloc)
$__internal_0_$__cuda_sm10x_tcgen05_guardrail_trap_col_being_dealloced_not_returned_by_alloc:
[----:B------:R-:W-:Y:S05]  /*b460*/  BPT.TRAP 0x1 ;  /* 0x000000040000795c */ /* 0x000fea0000300000 */
[----:B------:R-:W-:-:S04]  /*b470*/  HFMA2 R3, -RZ, RZ, 0, 0 ;  /* 0x00000000ff037431 */ /* 0x000fc800000001ff */
[----:B------:R-:W-:Y:S05]  /*b480*/  RET.REL.NODEC R2 `(_ZN7cutlass13device_kernelINS_4gemm6kernel13GemmUniversalIN4cute5tupleIJiiiiEEENS1_10collective13CollectiveMmaINS1_35MainloopSm100TmaUmmaWarpSpecializedILi16ELi2ELi4ENS5_IJNS4_1CILi2EEENSA_ILi1EEESC_EEEEENS5_IJNSA_ILi128EEENSA_ILi256EEENSA_ILi64EEEEEENS_12float_e4m3_tENS5_IJlSC_lEEESJ_SK_NS4_8TiledMMAINS4_8MMA_AtomIJNS4_10MMA_TraitsINS4_25SM100_MMA_F8F6F4_2x1SM_SSEJSJ_SJ_fSF_SG_NS4_17integral_constantINS4_4UMMA5MajorELSR_0EEESS_NSP_INSQ_7ScaleInELST_0EEESU_EEEEEENS4_6LayoutINS5_IJSC_SC_SC_EEENS5_IJNSA_ILi0EEESZ_SZ_EEEEENS5_IJNS4_10UnderscoreES12_S12_EEEEENS4_18SM100_TMA_2SM_LOADENS4_14ComposedLayoutINS4_7SwizzleILi2ELi4ELi3EEENS4_18smem_ptr_flag_bitsILi8EEENSX_INS5_IJNSA_ILi8EEESH_EEENS5_IJSH_SC_EEEEEEEvNS4_8identityES15_S1F_vS1G_EENS_8epilogue10collective18CollectiveEpilogueINS1I_23Sm100TmaWarpSpecializedILi4ELi2ELi32ELb0ELb0EEEJNS5_IJSH_SG_SH_EEENS5_IJNSX_ISH_SC_EENSX_INS5_IJNSA_ILi32EEESB_EEENS5_IJSC_SF_EEEEEEEESJ_SK_SJ_SK_NS1I_6fusion15FusionCallbacksIS1M_NS1U_17LinCombPerRowBiasISJ_fSJ_SJ_fLi16ELNS_15FloatRoundStyleE2EEES1N_S1T_JEEENS4_5SM1004TMEM4LOAD26SM100_TMEM_LOAD_32dp32b32xENS4_13SM90_TMA_LOADENS16_INS17_ILi1ELi4ELi3EEES1A_NSX_INS5_IJS1B_S1P_EEENS5_IJS1P_SC_EEEEEEENS4_39AutoVectorizingCopyWithAssumedAlignmentILi128EEENS4_14SM90_TMA_STOREES29_S2B_S2B_EEEvvEEEEvNT_6ParamsE) ;  /* 0xffffff4802dc7950 */ /* 0x000fea0003c3ffff */
        .weak           $__internal_1_$__cuda_sm10x_tcgen05_guardrail_trap_phase_invalid_during_alloc
        .type           $__internal_1_$__cuda_sm10x_tcgen05_guardrail_trap_phase_invalid_during_alloc,@function
        .size           $__internal_1_$__cuda_sm10x_tcgen05_guardrail_trap_phase_invalid_during_alloc,($__internal_2_$__cuda_sm10x_tcgen05_guardrail_trap_unallocated_columns_being_dealloced - $__internal_1_$__cuda_sm10x_tcgen05_guardrail_trap_phase_invalid_during_alloc)
$__internal_1_$__cuda_sm10x_tcgen05_guardrail_trap_phase_invalid_during_alloc:
[----:B------:R-:W-:Y:S05]  /*b490*/  BPT.TRAP 0x1 ;  /* 0x000000040000795c */ /* 0x000fea0000300000 */
[----:B------:R-:W-:-:S04]  /*b4a0*/  MOV R3, 0x0 ;  /* 0x0000000000037802 */ /* 0x000fc80000000f00 */
[----:B------:R-:W-:Y:S05]  /*b4b0*/  RET.REL.NODEC R2 `(_ZN7cutlass13device_kernelINS_4gemm6kernel13GemmUniversalIN4cute5tupleIJiiiiEEENS1_10collective13CollectiveMmaINS1_35MainloopSm100TmaUmmaWarpSpecializedILi16ELi2ELi4ENS5_IJNS4_1CILi2EEENSA_ILi1EEESC_EEEEENS5_IJNSA_ILi128EEENSA_ILi256EEENSA_ILi64EEEEEENS_12float_e4m3_tENS5_IJlSC_lEEESJ_SK_NS4_8TiledMMAINS4_8MMA_AtomIJNS4_10MMA_TraitsINS4_25SM100_MMA_F8F6F4_2x1SM_SSEJSJ_SJ_fSF_SG_NS4_17integral_constantINS4_4UMMA5MajorELSR_0EEESS_NSP_INSQ_7ScaleInELST_0EEESU_EEEEEENS4_6LayoutINS5_IJSC_SC_SC_EEENS5_IJNSA_ILi0EEESZ_SZ_EEEEENS5_IJNS4_10UnderscoreES12_S12_EEEEENS4_18SM100_TMA_2SM_LOADENS4_14ComposedLayoutINS4_7SwizzleILi2ELi4ELi3EEENS4_18smem_ptr_flag_bitsILi8EEENSX_INS5_IJNSA_ILi8EEESH_EEENS5_IJSH_SC_EEEEEEEvNS4_8identityES15_S1F_vS1G_EENS_8epilogue10collective18CollectiveEpilogueINS1I_23Sm100TmaWarpSpecializedILi4ELi2ELi32ELb0ELb0EEEJNS5_IJSH_SG_SH_EEENS5_IJNSX_ISH_SC_EENSX_INS5_IJNSA_ILi32EEESB_EEENS5_IJSC_SF_EEEEEEEESJ_SK_SJ_SK_NS1I_6fusion15FusionCallbacksIS1M_NS1U_17LinCombPerRowBiasISJ_fSJ_SJ_fLi16ELNS_15FloatRoundStyleE2EEES1N_S1T_JEEENS4_5SM1004TMEM4LOAD26SM100_TMEM_LOAD_32dp32b32xENS4_13SM90_TMA_LOADENS16_INS17_ILi1ELi4ELi3EEES1A_NSX_INS5_IJS1B_S1P_EEENS5_IJS1P_SC_EEEEEEENS4_39AutoVectorizingCopyWithAssumedAlignmentILi128EEENS4_14SM90_TMA_STOREES29_S2B_S2B_EEEvvEEEEvNT_6ParamsE) ;  /* 0xffffff4802d07950 */ /* 0x000fea0003c3ffff */
        .weak           $__internal_2_$__cuda_sm10x_tcgen05_guardrail_trap_unallocated_columns_being_dealloced
        .type           $__internal_2_$__cuda_sm10x_tcgen05_guardrail_trap_unallocated_columns_being_dealloced,@function
        .size           $__internal_2_$__cuda_sm10x_tcgen05_guardrail_trap_unallocated_columns_being_dealloced,(.L_x_229 - $__internal_2_$__cuda_sm10x_tcgen05_guardrail_trap_unallocated_columns_being_dealloced)
$__internal_2_$__cuda_sm10x_tcgen05_guardrail_trap_unallocated_columns_being_dealloced:
[----:B------:R-:W-:Y:S05]  /*b4c0*/  BPT.TRAP 0x1 ;  /* 0x000000040000795c */ /* 0x000fea0000300000 */
[----:B------:R-:W-:-:S04]  /*b4d0*/  HFMA2 R3, -RZ, RZ, 0, 0 ;  /* 0x00000000ff037431 */ /* 0x000fc800000001ff */
[----:B------:R-:W-:Y:S05]  /*b4e0*/  RET.REL.NODEC R2 `(_ZN7cutlass13device_kernelINS_4gemm6kernel13GemmUniversalIN4cute5tupleIJiiiiEEENS1_10collective13CollectiveMmaINS1_35MainloopSm100TmaUmmaWarpSpecializedILi16ELi2ELi4ENS5_IJNS4_1CILi2EEENSA_ILi1EEESC_EEEEENS5_IJNSA_ILi128EEENSA_ILi256EEENSA_ILi64EEEEEENS_12float_e4m3_tENS5_IJlSC_lEEESJ_SK_NS4_8TiledMMAINS4_8MMA_AtomIJNS4_10MMA_TraitsINS4_25SM100_MMA_F8F6F4_2x1SM_SSEJSJ_SJ_fSF_SG_NS4_17integral_constantINS4_4UMMA5MajorELSR_0EEESS_NSP_INSQ_7ScaleInELST_0EEESU_EEEEEENS4_6LayoutINS5_IJSC_SC_SC_EEENS5_IJNSA_ILi0EEESZ_SZ_EEEEENS5_IJNS4_10UnderscoreES12_S12_EEEEENS4_18SM100_TMA_2SM_LOADENS4_14ComposedLayoutINS4_7SwizzleILi2ELi4ELi3EEENS4_18smem_ptr_flag_bitsILi8EEENSX_INS5_IJNSA_ILi8EEESH_EEENS5_IJSH_SC_EEEEEEEvNS4_8identityES15_S1F_vS1G_EENS_8epilogue10collective18CollectiveEpilogueINS1I_23Sm100TmaWarpSpecializedILi4ELi2ELi32ELb0ELb0EEEJNS5_IJSH_SG_SH_EEENS5_IJNSX_ISH_SC_EENSX_INS5_IJNSA_ILi32EEESB_EEENS5_IJSC_SF_EEEEEEEESJ_SK_SJ_SK_NS1I_6fusion15FusionCallbacksIS1M_NS1U_17LinCombPerRowBiasISJ_fSJ_SJ_fLi16ELNS_15FloatRoundStyleE2EEES1N_S1T_JEEENS4_5SM1004TMEM4LOAD26SM100_TMEM_LOAD_32dp32b32xENS4_13SM90_TMA_LOADENS16_INS17_ILi1ELi4ELi3EEES1A_NSX_INS5_IJS1B_S1P_EEENS5_IJS1P_SC_EEEEEEENS4_39AutoVectorizingCopyWithAssumedAlignmentILi128EEENS4_14SM90_TMA_STOREES29_S2B_S2B_EEEvvEEEEvNT_6ParamsE) ;  /* 0xffffff4802c47950 */ /* 0x000fea0003c3ffff */
.L_x_228:
[----:B------:R-:W-:-:S00]  /*b4f0*/  BRA `(.L_x_228) ;  /* 0xfffffffc00fc7947 */ /* 0x000fc0000383ffff */
[----:B------:R-:W-:-:S00]  /*b500*/  NOP ;  /* 0x0000000000007918 */ /* 0x000fc00000000000 */
[----:B------:R-:W-:-:S00]  /*b510*/  NOP ;  /* 0x0000000000007918 */ /* 0x000fc00000000000 */
[----:B------:R-:W-:-:S00]  /*b520*/  NOP ;  /* 0x0000000000007918 */ /* 0x000fc00000000000 */
[----:B------:R-:W-:-:S00]  /*b530*/  NOP ;  /* 0x0000000000007918 */ /* 0x000fc00000000000 */
[----:B------:R-:W-:-:S00]  /*b540*/  NOP ;  /* 0x0000000000007918 */ /* 0x000fc00000000000 */
[----:B------:R-:W-:-:S00]  /*b550*/  NOP ;  /* 0x0000000000007918 */ /* 0x000fc00000000000 */
[----:B------:R-:W-:-:S00]  /*b560*/  NOP ;  /* 0x0000000000007918 */ /* 0x000fc00000000000 */
[----:B------:R-:W-:-:S00]  /*b570*/  NOP ;  /* 0x0000000000007918 */ /* 0x000fc00000000000 */
.L_x_229:


//--------------------- .nv.global.init           --------------------------
	.section	.nv.global.init,"aw",@progbits
.nv.global.init:
	.type		$str$27,@object
	.size		$str$27,($str$28 - $str$27)
$str$27:
        /*0000*/ 	.byte	0x28, 0x61, 0x64, 0x64, 0x72, 0x65, 0x73, 0x73, 0x20, 0x26, 0x20, 0x6d, 0x61, 0x73, 0x6b, 0x29
        /*0010*/ 	.byte	0x20, 0x3d, 0x3d, 0x20, 0x30, 0x00
	.type		$str$28,@object
	.size		$str$28,($str$26 - $str$28)
$str$28:
        /*0016*/ 	.byte	0x2f, 0x74, 0x6d, 0x70, 0x2f, 0x63, 0x75, 0x74, 0x6c, 0x61, 0x73, 0x73, 0x5f, 0x73, 0x77, 0x65
        /*0026*/ 	.byte	0x65, 0x70, 0x5f, 0x73, 0x72, 0x63, 0x2f, 0x69, 0x6e, 0x63, 0x6c, 0x75, 0x64, 0x65, 0x2f, 0x63
        /*0036*/ 	.byte	0x75, 0x74, 0x65, 0x2f, 0x70, 0x6f, 0x69, 0x6e, 0x74, 0x65, 0x72, 0x5f, 0x66, 0x6c, 0x61, 0x67
        /*0046*/ 	.byte	0x67, 0x65, 0x64, 0x2e, 0x68, 0x70, 0x70, 0x00
	.type		$str$26,@object
	.size		$str$26,($str$25 - $str$26)
$str$26:
        /*004e*/ 	.byte	0x2f, 0x74, 0x6d, 0x70, 0x2f, 0x63, 0x75, 0x74, 0x6c, 0x61, 0x73, 0x73, 0x5f, 0x73, 0x77, 0x65
        /*005e*/ 	.byte	0x65, 0x70, 0x5f, 0x73, 0x72, 0x63, 0x2f, 0x69, 0x6e, 0x63, 0x6c, 0x75, 0x64, 0x65, 0x2f, 0x63
        /*006e*/ 	.byte	0x75, 0x74, 0x65, 0x2f, 0x61, 0x74, 0x6f, 0x6d, 0x2f, 0x63, 0x6f, 0x70, 0x79, 0x5f, 0x74, 0x72
        /*007e*/ 	.byte	0x61, 0x69, 0x74, 0x73, 0x5f, 0x73, 0x6d, 0x31, 0x30, 0x30, 0x2e, 0x68, 0x70, 0x70, 0x00
	.type		$str$25,@object
	.size		$str$25,(__unnamed_1 - $str$25)
$str$25:
        /*008d*/ 	.byte	0x28, 0x28, 0x75, 0x69, 0x6e, 0x74, 0x33, 0x32, 0x5f, 0x74, 0x28, 0x74, 0x68, 0x72, 0x65, 0x61
        /*009d*/ 	.byte	0x64, 0x49, 0x64, 0x78, 0x2e, 0x78, 0x29, 0x20, 0x2f, 0x20, 0x33, 0x32, 0x29, 0x20, 0x25, 0x20
        /*00ad*/ 	.byte	0x34, 0x29, 0x20, 0x3d, 0x3d, 0x20, 0x28, 0x28, 0x28, 0x74, 0x6d, 0x65, 0x6d, 0x5f, 0x61, 0x64
        /*00bd*/ 	.byte	0x64, 0x72, 0x20, 0x3e, 0x3e, 0x20, 0x31, 0x36, 0x29, 0x20, 0x2f, 0x20, 0x33, 0x32, 0x29, 0x20
        /*00cd*/ 	.byte	0x25, 0x20, 0x34, 0x29, 0x00
	.type		__unnamed_1,@object
	.size		__unnamed_1,(__unnamed_2 - __unnamed_1)
__unnamed_1:
        /*00d2*/ 	.byte	0x61, 0x75, 0x74, 0x6f, 0x20, 0x63, 0x75, 0x74, 0x65, 0x3a, 0x3a, 0x61, 0x73, 0x5f, 0x70, 0x6f
        /* <DEDUP_REMOVED lines=24> */
        /*0262*/ 	.byte	0x3a, 0x3a, 0x43, 0x3c, 0x34, 0x30, 0x39, 0x36, 0x3e, 0x3e, 0x3e, 0x3e, 0x5d, 0x00
	.type		__unnamed_2,@object
	.size		__unnamed_2,(__unnamed_3 - __unnamed_2)
__unnamed_2:
        /* <DEDUP_REMOVED lines=26> */
	.type		__unnamed_3,@object
	.size		__unnamed_3,(.L_3 - __unnamed_3)
__unnamed_3:
        /* <DEDUP_REMOVED lines=40> */
        /*068e*/ 	.byte	0x74, 0x65, 0x3a, 0x3a, 0x43, 0x3c, 0x30, 0x3e, 0x3e, 0x3e, 0x3e, 0x5d, 0x00
.L_3:


//--------------------- .nv.shared._ZN7cutlass13device_kernelINS_4gemm6kernel13GemmUniversalIN4cute5tupleIJiiiiEEENS1_10collective13CollectiveMmaINS1_35MainloopSm100TmaUmmaWarpSpecializedILi16ELi2ELi4ENS5_IJNS4_1CILi2EEENSA_ILi1EEESC_EEEEENS5_IJNSA_ILi128EEENSA_ILi256EEENSA_ILi64EEEEEENS_12float_e4m3_tENS5_IJlSC_lEEESJ_SK_NS4_8TiledMMAINS4_8MMA_AtomIJNS4_10MMA_TraitsINS4_25SM100_MMA_F8F6F4_2x1SM_SSEJSJ_SJ_fSF_SG_NS4_17integral_constantINS4_4UMMA5MajorELSR_0EEESS_NSP_INSQ_7ScaleInELST_0EEESU_EEEEEENS4_6LayoutINS5_IJSC_SC_SC_EEENS5_IJNSA_ILi0EEESZ_SZ_EEEEENS5_IJNS4_10UnderscoreES12_S12_EEEEENS4_18SM100_TMA_2SM_LOADENS4_14ComposedLayoutINS4_7SwizzleILi2ELi4ELi3EEENS4_18smem_ptr_flag_bitsILi8EEENSX_INS5_IJNSA_ILi8EEESH_EEENS5_IJSH_SC_EEEEEEEvNS4_8identityES15_S1F_vS1G_EENS_8epilogue10collective18CollectiveEpilogueINS1I_23Sm100TmaWarpSpecializedILi4ELi2ELi32ELb0ELb0EEEJNS5_IJSH_SG_SH_EEENS5_IJNSX_ISH_SC_EENSX_INS5_IJNSA_ILi32EEESB_EEENS5_IJSC_SF_EEEEEEEESJ_SK_SJ_SK_NS1I_6fusion15FusionCallbacksIS1M_NS1U_17LinCombPerRowBiasISJ_fSJ_SJ_fLi16ELNS_15FloatRoundStyleE2EEES1N_S1T_JEEENS4_5SM1004TMEM4LOAD26SM100_TMEM_LOAD_32dp32b32xENS4_13SM90_TMA_LOADENS16_INS17_ILi1ELi4ELi3EEES1A_NSX_INS5_IJS1B_S1P_EEENS5_IJS1P_SC_EEEEEEENS4_39AutoVectorizingCopyWithAssumedAlignmentILi128EEENS4_14SM90_TMA_STOREES29_S2B_S2B_EEEvvEEEEvNT_6ParamsE --------------------------
	.section	.nv.shared._ZN7cutlass13device_kernelINS_4gemm6kernel13GemmUniversalIN4cute5tupleIJiiiiEEENS1_10collective13CollectiveMmaINS1_35MainloopSm100TmaUmmaWarpSpecializedILi16ELi2ELi4ENS5_IJNS4_1CILi2EEENSA_ILi1EEESC_EEEEENS5_IJNSA_ILi128EEENSA_ILi256EEENSA_ILi64EEEEEENS_12float_e4m3_tENS5_IJlSC_lEEESJ_SK_NS4_8TiledMMAINS4_8MMA_AtomIJNS4_10MMA_TraitsINS4_25SM100_MMA_F8F6F4_2x1SM_SSEJSJ_SJ_fSF_SG_NS4_17integral_constantINS4_4UMMA5MajorELSR_0EEESS_NSP_INSQ_7ScaleInELST_0EEESU_EEEEEENS4_6LayoutINS5_IJSC_SC_SC_EEENS5_IJNSA_ILi0EEESZ_SZ_EEEEENS5_IJNS4_10UnderscoreES12_S12_EEEEENS4_18SM100_TMA_2SM_LOADENS4_14ComposedLayoutINS4_7SwizzleILi2ELi4ELi3EEENS4_18smem_ptr_flag_bitsILi8EEENSX_INS5_IJNSA_ILi8EEESH_EEENS5_IJSH_SC_EEEEEEEvNS4_8identityES15_S1F_vS1G_EENS_8epilogue10collective18CollectiveEpilogueINS1I_23Sm100TmaWarpSpecializedILi4ELi2ELi32ELb0ELb0EEEJNS5_IJSH_SG_SH_EEENS5_IJNSX_ISH_SC_EENSX_INS5_IJNSA_ILi32EEESB_EEENS5_IJSC_SF_EEEEEEEESJ_SK_SJ_SK_NS1I_6fusion15FusionCallbacksIS1M_NS1U_17LinCombPerRowBiasISJ_fSJ_SJ_fLi16ELNS_15FloatRoundStyleE2EEES1N_S1T_JEEENS4_5SM1004TMEM4LOAD26SM100_TMEM_LOAD_32dp32b32xENS4_13SM90_TMA_LOADENS16_INS17_ILi1ELi4ELi3EEES1A_NSX_INS5_IJS1B_S1P_EEENS5_IJS1P_SC_EEEEEEENS4_39AutoVectorizingCopyWithAssumedAlignmentILi128EEENS4_14SM90_TMA_STOREES29_S2B_S2B_EEEvvEEEEvNT_6ParamsE,"aw",@nobits
	.sectionflags	@""
	.align	16
	.zero		1024


//--------------------- .nv.shared.reserved.0     --------------------------
	.section	.nv.shared.reserved.0,"aw",@nobits
	.weak		__nv_reservedSMEM_offset_0_alias
	.size		__nv_reservedSMEM_offset_0_alias, 0, 64
	.other		__nv_reservedSMEM_offset_0_alias,@"STO_CUDA_RESERVED_SHARED STV_DEFAULT"
__nv_reservedSMEM_offset_0_alias:
	.zero		0
.nv.shared.reserved.0:
	.zero		64
	.weak		__nv_reservedSMEM_tcgen05_partition
	.type		__nv_reservedSMEM_tcgen05_partition,@object
	.size		__nv_reservedSMEM_tcgen05_partition,(.L_0 - __nv_reservedSMEM_tcgen05_partition)
__nv_reservedSMEM_tcgen05_partition:
	.zero		32
.L_0:


//--------------------- .nv.global                --------------------------
	.section	.nv.global,"aw",@nobits
.nv.global:
	.type		_ZN39_INTERNAL_6354b047_4_k_cu_3f19998b_38324cute1_E,@object
	.size		_ZN39_INTERNAL_6354b047_4_k_cu_3f19998b_38324cute1_E,(_ZN39_INTERNAL_6354b047_4_k_cu_3f19998b_38324cuda3std3__45__cpo6cbeginE - _ZN39_INTERNAL_6354b047_4_k_cu_3f19998b_38324cute1_E)
_ZN39_INTERNAL_6354b047_4_k_cu_3f19998b_38324cute1_E:
	.zero		1
	.type		_ZN39_INTERNAL_6354b047_4_k_cu_3f19998b_38324cuda3std3__45__cpo6cbeginE,@object
	.size		_ZN39_INTERNAL_6354b047_4_k_cu_3f19998b_38324cuda3std3__45__cpo6cbeginE,(_ZN39_INTERNAL_6354b047_4_k_cu_3f19998b_38324cuda3std3__48in_placeE - _ZN39_INTERNAL_6354b047_4_k_cu_3f19998b_38324cuda3std3__45__cpo6cbeginE)
_ZN39_INTERNAL_6354b047_4_k_cu_3f19998b_38324cuda3std3__45__cpo6cbeginE:
	.zero		1
	.type		_ZN39_INTERNAL_6354b047_4_k_cu_3f19998b_38324cuda3std3__48in_placeE,@object
	.size		_ZN39_INTERNAL_6354b047_4_k_cu_3f19998b_38324cuda3std3__48in_placeE,(_ZN39_INTERNAL_6354b047_4_k_cu_3f19998b_38324cuda3std6ranges3__45__cpo9iter_moveE - _ZN39_INTERNAL_6354b047_4_k_cu_3f19998b_38324cuda3std3__48in_placeE)
_ZN39_INTERNAL_6354b047_4_k_cu_3f19998b_38324cuda3std3__48in_placeE:
	.zero		1
	.type		_ZN39_INTERNAL_6354b047_4_k_cu_3f19998b_38324cuda3std6ranges3__45__cpo9iter_moveE,@object
	.size		_ZN39_INTERNAL_6354b047_4_k_cu_3f19998b_38324cuda3std6ranges3__45__cpo9iter_moveE,(_ZN39_INTERNAL_6354b047_4_k_cu_3f19998b_38324cuda3std3__45__cpo5beginE - _ZN39_INTERNAL_6354b047_4_k_cu_3f19998b_38324cuda3std6ranges3__45__cpo9iter_moveE)
_ZN39_INTERNAL_6354b047_4_k_cu_3f19998b_38324cuda3std6ranges3__45__cpo9iter_moveE:
	.zero		1
	.type		_ZN39_INTERNAL_6354b047_4_k_cu_3f19998b_38324cuda3std3__45__cpo5beginE,@object
	.size		_ZN39_INTERNAL_6354b047_4_k_cu_3f19998b_38324cuda3std3__45__cpo5beginE,(_ZN39_INTERNAL_6354b047_4_k_cu_3f19998b_38324cuda3std3__441_GLOBAL__N__6354b047_4_k_cu_3f19998b_38326ignoreE - _ZN39_INTERNAL_6354b047_4_k_cu_3f19998b_38324cuda3std3__45__cpo5beginE)
_ZN39_INTERNAL_6354b047_4_k_cu_3f19998b_38324cuda3std3__45__cpo5beginE:
	.zero		1
	.type		_ZN39_INTERNAL_6354b047_4_k_cu_3f19998b_38324cuda3std3__441_GLOBAL__N__6354b047_4_k_cu_3f19998b_38326ignoreE,@object
	.size		_ZN39_INTERNAL_6354b047_4_k_cu_3f19998b_38324cuda3std3__441_GLOBAL__N__6354b047_4_k_cu_3f19998b_38326ignoreE,(_ZN39_INTERNAL_6354b047_4_k_cu_3f19998b_38324cute7productE - _ZN39_INTERNAL_6354b047_4_k_cu_3f19998b_38324cuda3std3__441_GLOBAL__N__6354b047_4_k_cu_3f19998b_38326ignoreE)
_ZN39_INTERNAL_6354b047_4_k_cu_3f19998b_38324cuda3std3__441_GLOBAL__N__6354b047_4_k_cu_3f19998b_38326ignoreE:
	.zero		1
	.type		_ZN39_INTERNAL_6354b047_4_k_cu_3f19998b_38324cute7productE,@object
	.size		_ZN39_INTERNAL_6354b047_4_k_cu_3f19998b_38324cute7productE,(_ZN39_INTERNAL_6354b047_4_k_cu_3f19998b_38324cuda3std3__45__cpo3endE - _ZN39_INTERNAL_6354b047_4_k_cu_3f19998b_38324cute7productE)
_ZN39_INTERNAL_6354b047_4_k_cu_3f19998b_38324cute7productE:
	.zero		1
	.type		_ZN39_INTERNAL_6354b047_4_k_cu_3f19998b_38324cuda3std3__45__cpo3endE,@object
	.size		_ZN39_INTERNAL_6354b047_4_k_cu_3f19998b_38324cuda3std3__45__cpo3endE,(_ZN39_INTERNAL_6354b047_4_k_cu_3f19998b_38324cuda3std3__419piecewise_constructE - _ZN39_INTERNAL_6354b047_4_k_cu_3f19998b_38324cuda3std3__45__cpo3endE)
_ZN39_INTERNAL_6354b047_4_k_cu_3f19998b_38324cuda3std3__45__cpo3endE:
	.zero		1
	.type		_ZN39_INTERNAL_6354b047_4_k_cu_3f19998b_38324cuda3std3__419piecewise_constructE,@object
	.size		_ZN39_INTERNAL_6354b047_4_k_cu_3f19998b_38324cuda3std3__419piecewise_constructE,(_ZN39_INTERNAL_6354b047_4_k_cu_3f19998b_38324cuda3std3__45__cpo4cendE - _ZN39_INTERNAL_6354b047_4_k_cu_3f19998b_38324cuda3std3__419piecewise_constructE)
_ZN39_INTERNAL_6354b047_4_k_cu_3f19998b_38324cuda3std3__419piecewise_constructE:
	.zero		1
	.type		_ZN39_INTERNAL_6354b047_4_k_cu_3f19998b_38324cuda3std3__45__cpo4cendE,@object
	.size		_ZN39_INTERNAL_6354b047_4_k_cu_3f19998b_38324cuda3std3__45__cpo4cendE,(_ZN39_INTERNAL_6354b047_4_k_cu_3f19998b_38324cuda3std6ranges3__45__cpo4swapE - _ZN39_INTERNAL_6354b047_4_k_cu_3f19998b_38324cuda3std3__45__cpo4cendE)
_ZN39_INTERNAL_6354b047_4_k_cu_3f19998b_38324cuda3std3__45__cpo4cendE:
	.zero		1
	.type		_ZN39_INTERNAL_6354b047_4_k_cu_3f19998b_38324cuda3std6ranges3__45__cpo4swapE,@object
	.size		_ZN39_INTERNAL_6354b047_4_k_cu_3f19998b_38324cuda3std6ranges3__45__cpo4swapE,(.L_11 - _ZN39_INTERNAL_6354b047_4_k_cu_3f19998b_38324cuda3std6ranges3__45__cpo4swapE)
_ZN39_INTERNAL_6354b047_4_k_cu_3f19998b_38324cuda3std6ranges3__45__cpo4swapE:
	.zero		1
.L_11:


//--------------------- .nv.constant0._ZN7cutlass13device_kernelINS_4gemm6kernel13GemmUniversalIN4cute5tupleIJiiiiEEENS1_10collective13CollectiveMmaINS1_35MainloopSm100TmaUmmaWarpSpecializedILi16ELi2ELi4ENS5_IJNS4_1CILi2EEENSA_ILi1EEESC_EEEEENS5_IJNSA_ILi128EEENSA_ILi256EEENSA_ILi64EEEEEENS_12float_e4m3_tENS5_IJlSC_lEEESJ_SK_NS4_8TiledMMAINS4_8MMA_AtomIJNS4_10MMA_TraitsINS4_25SM100_MMA_F8F6F4_2x1SM_SSEJSJ_SJ_fSF_SG_NS4_17integral_constantINS4_4UMMA5MajorELSR_0EEESS_NSP_INSQ_7ScaleInELST_0EEESU_EEEEEENS4_6LayoutINS5_IJSC_SC_SC_EEENS5_IJNSA_ILi0EEESZ_SZ_EEEEENS5_IJNS4_10UnderscoreES12_S12_EEEEENS4_18SM100_TMA_2SM_LOADENS4_14ComposedLayoutINS4_7SwizzleILi2ELi4ELi3EEENS4_18smem_ptr_flag_bitsILi8EEENSX_INS5_IJNSA_ILi8EEESH_EEENS5_IJSH_SC_EEEEEEEvNS4_8identityES15_S1F_vS1G_EENS_8epilogue10collective18CollectiveEpilogueINS1I_23Sm100TmaWarpSpecializedILi4ELi2ELi32ELb0ELb0EEEJNS5_IJSH_SG_SH_EEENS5_IJNSX_ISH_SC_EENSX_INS5_IJNSA_ILi32EEESB_EEENS5_IJSC_SF_EEEEEEEESJ_SK_SJ_SK_NS1I_6fusion15FusionCallbacksIS1M_NS1U_17LinCombPerRowBiasISJ_fSJ_SJ_fLi16ELNS_15FloatRoundStyleE2EEES1N_S1T_JEEENS4_5SM1004TMEM4LOAD26SM100_TMEM_LOAD_32dp32b32xENS4_13SM90_TMA_LOADENS16_INS17_ILi1ELi4ELi3EEES1A_NSX_INS5_IJS1B_S1P_EEENS5_IJS1P_SC_EEEEEEENS4_39AutoVectorizingCopyWithAssumedAlignmentILi128EEENS4_14SM90_TMA_STOREES29_S2B_S2B_EEEvvEEEEvNT_6ParamsE --------------------------
	.section	.nv.constant0._ZN7cutlass13device_kernelINS_4gemm6kernel13GemmUniversalIN4cute5tupleIJiiiiEEENS1_10collective13CollectiveMmaINS1_35MainloopSm100TmaUmmaWarpSpecializedILi16ELi2ELi4ENS5_IJNS4_1CILi2EEENSA_ILi1EEESC_EEEEENS5_IJNSA_ILi128EEENSA_ILi256EEENSA_ILi64EEEEEENS_12float_e4m3_tENS5_IJlSC_lEEESJ_SK_NS4_8TiledMMAINS4_8MMA_AtomIJNS4_10MMA_TraitsINS4_25SM100_MMA_F8F6F4_2x1SM_SSEJSJ_SJ_fSF_SG_NS4_17integral_constantINS4_4UMMA5MajorELSR_0EEESS_NSP_INSQ_7ScaleInELST_0EEESU_EEEEEENS4_6LayoutINS5_IJSC_SC_SC_EEENS5_IJNSA_ILi0EEESZ_SZ_EEEEENS5_IJNS4_10UnderscoreES12_S12_EEEEENS4_18SM100_TMA_2SM_LOADENS4_14ComposedLayoutINS4_7SwizzleILi2ELi4ELi3EEENS4_18smem_ptr_flag_bitsILi8EEENSX_INS5_IJNSA_ILi8EEESH_EEENS5_IJSH_SC_EEEEEEEvNS4_8identityES15_S1F_vS1G_EENS_8epilogue10collective18CollectiveEpilogueINS1I_23Sm100TmaWarpSpecializedILi4ELi2ELi32ELb0ELb0EEEJNS5_IJSH_SG_SH_EEENS5_IJNSX_ISH_SC_EENSX_INS5_IJNSA_ILi32EEESB_EEENS5_IJSC_SF_EEEEEEEESJ_SK_SJ_SK_NS1I_6fusion15FusionCallbacksIS1M_NS1U_17LinCombPerRowBiasISJ_fSJ_SJ_fLi16ELNS_15FloatRoundStyleE2EEES1N_S1T_JEEENS4_5SM1004TMEM4LOAD26SM100_TMEM_LOAD_32dp32b32xENS4_13SM90_TMA_LOADENS16_INS17_ILi1ELi4ELi3EEES1A_NSX_INS5_IJS1B_S1P_EEENS5_IJS1P_SC_EEEEEEENS4_39AutoVectorizingCopyWithAssumedAlignmentILi128EEENS4_14SM90_TMA_STOREES29_S2B_S2B_EEEvvEEEEvNT_6ParamsE,"a",@progbits
	.sectionflags	@""
	.align	4
.nv.constant0._ZN7cutlass13device_kernelINS_4gemm6kernel13GemmUniversalIN4cute5tupleIJiiiiEEENS1_10collective13CollectiveMmaINS1_35MainloopSm100TmaUmmaWarpSpecializedILi16ELi2ELi4ENS5_IJNS4_1CILi2EEENSA_ILi1EEESC_EEEEENS5_IJNSA_ILi128EEENSA_ILi256EEENSA_ILi64EEEEEENS_12float_e4m3_tENS5_IJlSC_lEEESJ_SK_NS4_8TiledMMAINS4_8MMA_AtomIJNS4_10MMA_TraitsINS4_25SM100_MMA_F8F6F4_2x1SM_SSEJSJ_SJ_fSF_SG_NS4_17integral_constantINS4_4UMMA5MajorELSR_0EEESS_NSP_INSQ_7ScaleInELST_0EEESU_EEEEEENS4_6LayoutINS5_IJSC_SC_SC_EEENS5_IJNSA_ILi0EEESZ_SZ_EEEEENS5_IJNS4_10UnderscoreES12_S12_EEEEENS4_18SM100_TMA_2SM_LOADENS4_14ComposedLayoutINS4_7SwizzleILi2ELi4ELi3EEENS4_18smem_ptr_flag_bitsILi8EEENSX_INS5_IJNSA_ILi8EEESH_EEENS5_IJSH_SC_EEEEEEEvNS4_8identityES15_S1F_vS1G_EENS_8epilogue10collective18CollectiveEpilogueINS1I_23Sm100TmaWarpSpecializedILi4ELi2ELi32ELb0ELb0EEEJNS5_IJSH_SG_SH_EEENS5_IJNSX_ISH_SC_EENSX_INS5_IJNSA_ILi32EEESB_EEENS5_IJSC_SF_EEEEEEEESJ_SK_SJ_SK_NS1I_6fusion15FusionCallbacksIS1M_NS1U_17LinCombPerRowBiasISJ_fSJ_SJ_fLi16ELNS_15FloatRoundStyleE2EEES1N_S1T_JEEENS4_5SM1004TMEM4LOAD26SM100_TMEM_LOAD_32dp32b32xENS4_13SM90_TMA_LOADENS16_INS17_ILi1ELi4ELi3EEES1A_NSX_INS5_IJS1B_S1P_EEENS5_IJS1P_SC_EEEEEEENS4_39AutoVectorizingCopyWithAssumedAlignmentILi128EEENS4_14SM90_TMA_STOREES29_S2B_S2B_EEEvvEEEEvNT_6ParamsE:
	.zero		2944


//--------------------- SYMBOLS --------------------------

	.type		.nv.reservedSmem.offset0,@object
	.size		.nv.reservedSmem.offset0,0x4
	.type		.nv.reservedSmem.cap,@object
	.size		.nv.reservedSmem.cap,0x4
	.type		__assertfail,@function
